def matmul_kernel(
    a_ptr,
    b_ptr,
    c_ptr,
    M,
    N,
    K,
    stride_am,
    stride_ak,
    stride_bk,
    stride_bn,
    stride_cm,
    stride_cn,
    BLOCK_M: tl.constexpr,
    BLOCK_N: tl.constexpr,
    BLOCK_K: tl.constexpr,
    GROUP_M: tl.constexpr,
):
    pid = tl.program_id(axis=0)
    num_pid_m = tl.cdiv(M, BLOCK_M)
    num_pid_n = tl.cdiv(N, BLOCK_N)
    num_pid_in_group = GROUP_M * num_pid_n
    group_id = pid // num_pid_in_group
    first_pid_m = group_id * GROUP_M
    group_size_m = min(num_pid_m - first_pid_m, GROUP_M)
    pid_m = first_pid_m + ((pid % num_pid_in_group) % group_size_m)
    pid_n = (pid % num_pid_in_group) // group_size_m

    offs_am = (pid_m * BLOCK_M + tl.arange(0, BLOCK_M)) % M
    offs_bn = (pid_n * BLOCK_N + tl.arange(0, BLOCK_N)) % N
    offs_k = tl.arange(0, BLOCK_K)
    a_ptrs = a_ptr + offs_am[:, None] * stride_am + offs_k[None, :] * stride_ak
    b_ptrs = b_ptr + offs_k[:, None] * stride_bk + offs_bn[None, :] * stride_bn

    acc = tl.zeros((BLOCK_M, BLOCK_N), dtype=tl.float32)
    for kk in range(0, tl.cdiv(K, BLOCK_K)):
        a = tl.load(a_ptrs, mask=offs_k[None, :] < K - kk * BLOCK_K, other=0.0)
        b = tl.load(b_ptrs, mask=offs_k[:, None] < K - kk * BLOCK_K, other=0.0)
        acc = tl.dot(a, b, acc)
        a_ptrs += BLOCK_K * stride_ak
        b_ptrs += BLOCK_K * stride_bk

    c = acc.to(c_ptr.dtype.element_ty)
    offs_cm = pid_m * BLOCK_M + tl.arange(0, BLOCK_M)
    offs_cn = pid_n * BLOCK_N + tl.arange(0, BLOCK_N)
    c_ptrs = c_ptr + offs_cm[:, None] * stride_cm + offs_cn[None, :] * stride_cn
    mask = (offs_cm[:, None] < M) & (offs_cn[None, :] < N)
    tl.store(c_ptrs, c, mask=mask)

# config = {"BLOCK_K": 16, "BLOCK_M": 32, "BLOCK_N": 256, "GROUP_M": 8, "arch": "sm_100", "dtype": "fp16", "num_ctas": 1, "num_stages": 3, "num_warps": 4}
# arch = sm_100


// ===== COMPILED SASS (sm_100a) =====

	.target	sm_100a

	.elftype	@"ET_EXEC"


//--------------------- .note.nv.tkinfo           --------------------------
	.section	.note.nv.tkinfo,"",@"SHT_NOTE"
	.sectionflags	@"SHF_NOTE_NV_TKINFO"
	.tkinfo
        /*0018*/ 	.word	0x00000081
        /*0030*/ 	.string	""
        /*0030*/ 	.string	"ptxas-blackwell"
        /*0030*/ 	.string	"Cuda compilation tools, release 12.9, V12.9.86"
        /*0030*/ 	.string	"Build cuda_12.9.r12.9/compiler.36037853_0"
        /*0030*/ 	.string	"-v  -suppress-debug-info  -lineinfo  -arch sm_100a "



//--------------------- .note.nv.cuver            --------------------------
	.section	.note.nv.cuver,"",@"SHT_NOTE"
	.sectionflags	@"SHF_NOTE_NV_CUVER"
        /*0018*/ 	.short	0x0001
        /*001a*/ 	.short	0x0064
        /*001c*/ 	.short	0x0001
        /*001e*/ 	.short	0x0000
        /*0020*/ 	.short	0x0001
        /*0022*/ 	.short	0x0000


//--------------------- .nv.info                  --------------------------
	.section	.nv.info,"",@"SHT_CUDA_INFO"
	.align	4


	//----- nvinfo : EIATTR_REGCOUNT
	.align		4
        /*0000*/ 	.byte	0x04, 0x2f
        /*0002*/ 	.short	(.L_1 - .L_0)
	.align		4
.L_0:
        /*0004*/ 	.word	index@(matmul_kernel)
        /*0008*/ 	.word	0x000000e5


	//----- nvinfo : EIATTR_FRAME_SIZE
	.align		4
.L_1:
        /*000c*/ 	.byte	0x04, 0x11
        /*000e*/ 	.short	(.L_3 - .L_2)
	.align		4
.L_2:
        /*0010*/ 	.word	index@(matmul_kernel)
        /*0014*/ 	.word	0x00000000


	//----- nvinfo : EIATTR_MIN_STACK_SIZE
	.align		4
.L_3:
        /*0018*/ 	.byte	0x04, 0x12
        /*001a*/ 	.short	(.L_5 - .L_4)
	.align		4
.L_4:
        /*001c*/ 	.word	index@(matmul_kernel)
        /*0020*/ 	.word	0x00000000
.L_5:


//--------------------- .nv.info.matmul_kernel    --------------------------
	.section	.nv.info.matmul_kernel,"",@"SHT_CUDA_INFO"
	.sectionflags	@""
	.align	4


	//----- nvinfo : EIATTR_CUDA_API_VERSION
	.align		4
        /*0000*/ 	.byte	0x04, 0x37
        /*0002*/ 	.short	(.L_7 - .L_6)
.L_6:
        /*0004*/ 	.word	0x00000081


	//----- nvinfo : EIATTR_KPARAM_INFO
	.align		4
.L_7:
        /*0008*/ 	.byte	0x04, 0x17
        /*000a*/ 	.short	(.L_9 - .L_8)
.L_8:
        /*000c*/ 	.word	0x00000000
        /*0010*/ 	.short	0x000d
        /*0012*/ 	.short	0x0048
        /*0014*/ 	.byte	0x00, 0xf4, 0x21, 0x00


	//----- nvinfo : EIATTR_KPARAM_INFO
	.align		4
.L_9:
        /*0018*/ 	.byte	0x04, 0x17
        /*001a*/ 	.short	(.L_11 - .L_10)
.L_10:
        /*001c*/ 	.word	0x00000000
        /*0020*/ 	.short	0x000c
        /*0022*/ 	.short	0x0040
        /*0024*/ 	.byte	0x00, 0xf4, 0x21, 0x00


	//----- nvinfo : EIATTR_KPARAM_INFO
	.align		4
.L_11:
        /*0028*/ 	.byte	0x04, 0x17
        /*002a*/ 	.short	(.L_13 - .L_12)
.L_12:
        /*002c*/ 	.word	0x00000000
        /*0030*/ 	.short	0x000b
        /*0032*/ 	.short	0x0038
        /*0034*/ 	.byte	0x00, 0xf0, 0x11, 0x00


	//----- nvinfo : EIATTR_KPARAM_INFO
	.align		4
.L_13:
        /*0038*/ 	.byte	0x04, 0x17
        /*003a*/ 	.short	(.L_15 - .L_14)
.L_14:
        /*003c*/ 	.word	0x00000000
        /*0040*/ 	.short	0x000a
        /*0042*/ 	.short	0x0034
        /*0044*/ 	.byte	0x00, 0xf0, 0x11, 0x00


	//----- nvinfo : EIATTR_KPARAM_INFO
	.align		4
.L_15:
        /*0048*/ 	.byte	0x04, 0x17
        /*004a*/ 	.short	(.L_17 - .L_16)
.L_16:
        /*004c*/ 	.word	0x00000000
        /*0050*/ 	.short	0x0009
        /*0052*/ 	.short	0x0030
        /*0054*/ 	.byte	0x00, 0xf0, 0x11, 0x00


	//----- nvinfo : EIATTR_KPARAM_INFO
	.align		4
.L_17:
        /*0058*/ 	.byte	0x04, 0x17
        /*005a*/ 	.short	(.L_19 - .L_18)
.L_18:
        /*005c*/ 	.word	0x00000000
        /*0060*/ 	.short	0x0008
        /*0062*/ 	.short	0x002c
        /*0064*/ 	.byte	0x00, 0xf0, 0x11, 0x00


	//----- nvinfo : EIATTR_KPARAM_INFO
	.align		4
.L_19:
        /*0068*/ 	.byte	0x04, 0x17
        /*006a*/ 	.short	(.L_21 - .L_20)
.L_20:
        /*006c*/ 	.word	0x00000000
        /*0070*/ 	.short	0x0007
        /*0072*/ 	.short	0x0028
        /*0074*/ 	.byte	0x00, 0xf0, 0x11, 0x00


	//----- nvinfo : EIATTR_KPARAM_INFO
	.align		4
.L_21:
        /*0078*/ 	.byte	0x04, 0x17
        /*007a*/ 	.short	(.L_23 - .L_22)
.L_22:
        /*007c*/ 	.word	0x00000000
        /*0080*/ 	.short	0x0006
        /*0082*/ 	.short	0x0024
        /*0084*/ 	.byte	0x00, 0xf0, 0x11, 0x00


	//----- nvinfo : EIATTR_KPARAM_INFO
	.align		4
.L_23:
        /*0088*/ 	.byte	0x04, 0x17
        /*008a*/ 	.short	(.L_25 - .L_24)
.L_24:
        /*008c*/ 	.word	0x00000000
        /*0090*/ 	.short	0x0005
        /*0092*/ 	.short	0x0020
        /*0094*/ 	.byte	0x00, 0xf0, 0x11, 0x00


	//----- nvinfo : EIATTR_KPARAM_INFO
	.align		4
.L_25:
        /*0098*/ 	.byte	0x04, 0x17
        /*009a*/ 	.short	(.L_27 - .L_26)
.L_26:
        /*009c*/ 	.word	0x00000000
        /*00a0*/ 	.short	0x0004
        /*00a2*/ 	.short	0x001c
        /*00a4*/ 	.byte	0x00, 0xf0, 0x11, 0x00


	//----- nvinfo : EIATTR_KPARAM_INFO
	.align		4
.L_27:
        /*00a8*/ 	.byte	0x04, 0x17
        /*00aa*/ 	.short	(.L_29 - .L_28)
.L_28:
        /*00ac*/ 	.word	0x00000000
        /*00b0*/ 	.short	0x0003
        /*00b2*/ 	.short	0x0018
        /*00b4*/ 	.byte	0x00, 0xf0, 0x11, 0x00


	//----- nvinfo : EIATTR_KPARAM_INFO
	.align		4
.L_29:
        /*00b8*/ 	.byte	0x04, 0x17
        /*00ba*/ 	.short	(.L_31 - .L_30)
.L_30:
        /*00bc*/ 	.word	0x00000000
        /*00c0*/ 	.short	0x0002
        /*00c2*/ 	.short	0x0010
        /*00c4*/ 	.byte	0x00, 0xf4, 0x21, 0x00


	//----- nvinfo : EIATTR_KPARAM_INFO
	.align		4
.L_31:
        /*00c8*/ 	.byte	0x04, 0x17
        /*00ca*/ 	.short	(.L_33 - .L_32)
.L_32:
        /*00cc*/ 	.word	0x00000000
        /*00d0*/ 	.short	0x0001
        /*00d2*/ 	.short	0x0008
        /*00d4*/ 	.byte	0x00, 0xf4, 0x21, 0x00


	//----- nvinfo : EIATTR_KPARAM_INFO
	.align		4
.L_33:
        /*00d8*/ 	.byte	0x04, 0x17
        /*00da*/ 	.short	(.L_35 - .L_34)
.L_34:
        /*00dc*/ 	.word	0x00000000
        /*00e0*/ 	.short	0x0000
        /*00e2*/ 	.short	0x0000
        /*00e4*/ 	.byte	0x00, 0xf4, 0x21, 0x00


	//----- nvinfo : EIATTR_SPARSE_MMA_MASK
	.align		4
.L_35:
        /*00e8*/ 	.byte	0x03, 0x50
        /*00ea*/ 	.short	0x0000


	//----- nvinfo : EIATTR_MAXREG_COUNT
	.align		4
        /*00ec*/ 	.byte	0x03, 0x1b
        /*00ee*/ 	.short	0x00ff


	//----- nvinfo : EIATTR_NUM_BARRIERS
	.align		4
        /*00f0*/ 	.byte	0x02, 0x4c
        /*00f2*/ 	.byte	0x01
	.zero		1


	//----- nvinfo : EIATTR_VRC_CTA_INIT_COUNT
	.align		4
        /*00f4*/ 	.byte	0x02, 0x4a
	.zero		1
	.zero		1


	//----- nvinfo : EIATTR_EXIT_INSTR_OFFSETS
	.align		4
        /*00f8*/ 	.byte	0x04, 0x1c
        /*00fa*/ 	.short	(.L_37 - .L_36)


	//   ....[0]....
.L_36:
        /*00fc*/ 	.word	0x00005930


	//   ....[1]....
        /*0100*/ 	.word	0x00005960


	//----- nvinfo : EIATTR_REQNTID
	.align		4
.L_37:
        /*0104*/ 	.byte	0x04, 0x10
        /*0106*/ 	.short	(.L_39 - .L_38)
.L_38:
        /*0108*/ 	.word	0x00000080
        /*010c*/ 	.word	0x00000001
        /*0110*/ 	.word	0x00000001


	//----- nvinfo : EIATTR_CBANK_PARAM_SIZE
	.align		4
.L_39:
        /*0114*/ 	.byte	0x03, 0x19
        /*0116*/ 	.short	0x0050


	//----- nvinfo : EIATTR_PARAM_CBANK
	.align		4
        /*0118*/ 	.byte	0x04, 0x0a
        /*011a*/ 	.short	(.L_41 - .L_40)
	.align		4
.L_40:
        /*011c*/ 	.word	index@(.nv.constant0.matmul_kernel)
        /*0120*/ 	.short	0x0380
        /*0122*/ 	.short	0x0050


	//----- nvinfo : EIATTR_SW_WAR
	.align		4
.L_41:
        /*0124*/ 	.byte	0x04, 0x36
        /*0126*/ 	.short	(.L_43 - .L_42)
.L_42:
        /*0128*/ 	.word	0x00000008
.L_43:


//--------------------- .nv.compat                --------------------------
	.section	.nv.compat,"",@"SHT_CUDA_COMPAT_INFO"
	.align	4
        /*0000*/ 	.byte	0x02, 0x02, 0x01, 0x00, 0x02, 0x05, 0x05, 0x00, 0x02, 0x03, 0x00, 0x00, 0x02, 0x06, 0x01, 0x00


//--------------------- .nv.callgraph             --------------------------
	.section	.nv.callgraph,"",@"SHT_CUDA_CALLGRAPH"
	.align	4
	.sectionentsize	8
	.align		4
        /*0000*/ 	.word	0x00000000
	.align		4
        /*0004*/ 	.word	0xffffffff
	.align		4
        /*0008*/ 	.word	0x00000000
	.align		4
        /*000c*/ 	.word	0xfffffffe
	.align		4
        /*0010*/ 	.word	0x00000000
	.align		4
        /*0014*/ 	.word	0xfffffffd
	.align		4
        /*0018*/ 	.word	0x00000000
	.align		4
        /*001c*/ 	.word	0xfffffffc


//--------------------- .text.matmul_kernel       --------------------------
	.section	.text.matmul_kernel,"ax",@progbits
	.align	128
        .global         matmul_kernel
        .type           matmul_kernel,@function
        .size           matmul_kernel,(.L_x_4 - matmul_kernel)
        .other          matmul_kernel,@"STO_CUDA_ENTRY STV_DEFAULT"
matmul_kernel:
.text.matmul_kernel:
[----:B------:R-:W0:Y:S08]  /*0000*/  LDC R1, c[0x0][0x37c] ;  /* 0x0000df00ff017b82 */ /* 0x000e300000000800 */
[----:B------:R-:W1:Y:S01]  /*0010*/  LDC.64 R18, c[0x0][0x398] ;  /* 0x0000e600ff127b82 */ /* 0x000e620000000a00 */
[----:B------:R-:W2:Y:S01]  /*0020*/  S2R R5, SR_CTAID.X ;  /* 0x0000000000057919 */ /* 0x000ea20000002500 */
[----:B------:R-:W3:Y:S01]  /*0030*/  LDCU UR4, c[0x0][0x3a0] ;  /* 0x00007400ff0477ac */ /* 0x000ee20008000800 */
[----:B------:R-:W4:Y:S01]  /*0040*/  S2R R162, SR_TID.X ;  /* 0x0000000000a27919 */ /* 0x000f220000002100 */
[----:B------:R-:W-:Y:S01]  /*0050*/  UMOV UR5, 0x400 ;  /* 0x0000040000057882 */ /* 0x000fe20000000000 */
[----:B------:R-:W0:Y:S03]  /*0060*/  LDCU.64 UR8, c[0x0][0x358] ;  /* 0x00006b00ff0877ac */ /* 0x000e260008000a00 */
[----:B------:R-:W5:Y:S01]  /*0070*/  S2UR UR6, SR_CgaCtaId ;  /* 0x00000000000679c3 */ /* 0x000f620000008800 */
[----:B------:R-:W0:Y:S01]  /*0080*/  LDCU UR7, c[0x0][0x3a0] ;  /* 0x00007400ff0777ac */ /* 0x000e220008000800 */
[----:B---3--:R-:W-:Y:S01]  /*0090*/  UIADD3 UR4, UPT, UPT, UR4, 0xf, URZ ;  /* 0x0000000f04047890 */ /* 0x008fe2000fffe0ff */
[----:B-1----:R-:W-:-:S03]  /*00a0*/  VIADD R0, R19, 0xff ;  /* 0x000000ff13007836 */ /* 0x002fc60000000000 */
[----:B------:R-:W-:Y:S02]  /*00b0*/  UISETP.GT.AND UP0, UPT, UR4, 0xf, UPT ;  /* 0x0000000f0400788c */ /* 0x000fe4000bf04270 */
[----:B------:R-:W-:Y:S01]  /*00c0*/  SHF.R.S32.HI R3, RZ, 0x1f, R0 ;  /* 0x0000001fff037819 */ /* 0x000fe20000011400 */
[----:B-----5:R-:W-:-:S03]  /*00d0*/  ULEA UR5, UR6, UR5, 0x18 ;  /* 0x0000000506057291 */ /* 0x020fc6000f8ec0ff */
[----:B------:R-:W-:Y:S02]  /*00e0*/  LEA.HI R3, R3, R0, RZ, 0x8 ;  /* 0x0000000003037211 */ /* 0x000fe400078f40ff */
[----:B--2---:R-:W-:Y:S02]  /*00f0*/  IABS R8, R5 ;  /* 0x0000000500087213 */ /* 0x004fe40000000000 */
[----:B------:R-:W-:-:S05]  /*0100*/  SHF.R.S32.HI R3, RZ, 0x8, R3 ;  /* 0x00000008ff037819 */ /* 0x000fca0000011403 */
[----:B------:R-:W-:-:S05]  /*0110*/  IMAD.SHL.U32 R4, R3, 0x8, RZ ;  /* 0x0000000803047824 */ /* 0x000fca00078e00ff */
[-C--:B------:R-:W-:Y:S02]  /*0120*/  IABS R7, R4.reuse ;  /* 0x0000000400077213 */ /* 0x080fe40000000000 */
[----:B------:R-:W-:Y:S02]  /*0130*/  IABS R10, R4 ;  /* 0x00000004000a7213 */ /* 0x000fe40000000000 */
[----:B------:R-:W1:Y:S08]  /*0140*/  I2F.RP R0, R7 ;  /* 0x0000000700007306 */ /* 0x000e700000209400 */
[----:B-1----:R-:W1:Y:S02]  /*0150*/  MUFU.RCP R0, R0 ;  /* 0x0000000000007308 */ /* 0x002e640000001000 */
[----:B-1----:R-:W-:-:S02]  /*0160*/  VIADD R2, R0, 0xffffffe ;  /* 0x0ffffffe00027836 */ /* 0x002fc40000000000 */
[----:B------:R-:W-:-:S04]  /*0170*/  IMAD.MOV R0, RZ, RZ, -R10 ;  /* 0x000000ffff007224 */ /* 0x000fc800078e0a0a */
[----:B------:R1:W2:Y:S02]  /*0180*/  F2I.FTZ.U32.TRUNC.NTZ R3, R2 ;  /* 0x0000000200037305 */ /* 0x0002a4000021f000 */
[----:B-1----:R-:W-:Y:S02]  /*0190*/  IMAD.MOV.U32 R2, RZ, RZ, RZ ;  /* 0x000000ffff027224 */ /* 0x002fe400078e00ff */
[----:B--2---:R-:W-:-:S04]  /*01a0*/  IMAD.MOV R6, RZ, RZ, -R3 ;  /* 0x000000ffff067224 */ /* 0x004fc800078e0a03 */
[----:B------:R-:W-:Y:S02]  /*01b0*/  IMAD R9, R6, R7, RZ ;  /* 0x0000000706097224 */ /* 0x000fe400078e02ff */
[----:B------:R-:W-:Y:S02]  /*01c0*/  IMAD.MOV.U32 R6, RZ, RZ, R8 ;  /* 0x000000ffff067224 */ /* 0x000fe400078e0008 */
[----:B------:R-:W-:-:S06]  /*01d0*/  IMAD.HI.U32 R3, R3, R9, R2 ;  /* 0x0000000903037227 */ /* 0x000fcc00078e0002 */
[----:B------:R-:W-:-:S04]  /*01e0*/  IMAD.HI.U32 R3, R3, R6, RZ ;  /* 0x0000000603037227 */ /* 0x000fc800078e00ff */
[----:B------:R-:W-:-:S05]  /*01f0*/  IMAD R0, R3, R0, R6 ;  /* 0x0000000003007224 */ /* 0x000fca00078e0206 */
[----:B------:R-:W-:-:S13]  /*0200*/  ISETP.GT.U32.AND P1, PT, R7, R0, PT ;  /* 0x000000000700720c */ /* 0x000fda0003f24070 */
[----:B------:R-:W-:Y:S02]  /*0210*/  @!P1 IMAD.IADD R0, R0, 0x1, -R7 ;  /* 0x0000000100009824 */ /* 0x000fe400078e0a07 */
[----:B------:R-:W-:Y:S01]  /*0220*/  @!P1 VIADD R3, R3, 0x1 ;  /* 0x0000000103039836 */ /* 0x000fe20000000000 */
[----:B------:R-:W-:Y:S02]  /*0230*/  ISETP.NE.AND P1, PT, R4, RZ, PT ;  /* 0x000000ff0400720c */ /* 0x000fe40003f25270 */
[----:B------:R-:W-:Y:S02]  /*0240*/  ISETP.GE.U32.AND P0, PT, R0, R7, PT ;  /* 0x000000070000720c */ /* 0x000fe40003f06070 */
[----:B------:R-:W-:-:S04]  /*0250*/  LOP3.LUT R0, R5, R4, RZ, 0x3c, !PT ;  /* 0x0000000405007212 */ /* 0x000fc800078e3cff */
[----:B------:R-:W-:Y:S01]  /*0260*/  ISETP.GE.AND P2, PT, R0, RZ, PT ;  /* 0x000000ff0000720c */ /* 0x000fe20003f46270 */
[----:B------:R-:W-:-:S06]  /*0270*/  VIADD R0, R18, 0x1f ;  /* 0x0000001f12007836 */ /* 0x000fcc0000000000 */
[----:B------:R-:W-:-:S04]  /*0280*/  @P0 VIADD R3, R3, 0x1 ;  /* 0x0000000103030836 */ /* 0x000fc80000000000 */
[----:B------:R-:W-:Y:S01]  /*0290*/  IMAD.MOV.U32 R2, RZ, RZ, R3 ;  /* 0x000000ffff027224 */ /* 0x000fe200078e0003 */
[----:B------:R-:W-:-:S03]  /*02a0*/  SHF.R.S32.HI R3, RZ, 0x1f, R0 ;  /* 0x0000001fff037819 */ /* 0x000fc60000011400 */
[----:B------:R-:W-:Y:S01]  /*02b0*/  @!P2 IMAD.MOV R2, RZ, RZ, -R2 ;  /* 0x000000ffff02a224 */ /* 0x000fe200078e0a02 */
[----:B------:R-:W-:Y:S02]  /*02c0*/  @!P1 LOP3.LUT R2, RZ, R4, RZ, 0x33, !PT ;  /* 0x00000004ff029212 */ /* 0x000fe400078e33ff */
[----:B------:R-:W-:-:S03]  /*02d0*/  LEA.HI R3, R3, R0, RZ, 0x5 ;  /* 0x0000000003037211 */ /* 0x000fc600078f28ff */
[----:B------:R-:W-:Y:S02]  /*02e0*/  IMAD.SHL.U32 R146, R2, 0x8, RZ ;  /* 0x0000000802927824 */ /* 0x000fe400078e00ff */
[----:B------:R-:W-:-:S03]  /*02f0*/  IMAD.MOV R2, RZ, RZ, -R2 ;  /* 0x000000ffff027224 */ /* 0x000fc600078e0a02 */
[----:B------:R-:W-:Y:S01]  /*0300*/  LEA.HI.SX32 R3, R3, -R146, 0x1b ;  /* 0x8000009203037211 */ /* 0x000fe200078fdaff */
[----:B------:R-:W-:-:S03]  /*0310*/  IMAD R4, R4, R2, R5 ;  /* 0x0000000204047224 */ /* 0x000fc600078e0205 */
[----:B------:R-:W-:Y:S02]  /*0320*/  VIMNMX R11, PT, PT, R3, 0x8, PT ;  /* 0x00000008030b7848 */ /* 0x000fe40003fe0100 */
[----:B------:R-:W-:Y:S02]  /*0330*/  IABS R9, R4 ;  /* 0x0000000400097213 */ /* 0x000fe40000000000 */
[----:B------:R-:W-:-:S04]  /*0340*/  IABS R7, R11 ;  /* 0x0000000b00077213 */ /* 0x000fc80000000000 */
[----:B------:R-:W1:Y:S08]  /*0350*/  I2F.RP R0, R7 ;  /* 0x0000000700007306 */ /* 0x000e700000209400 */
[----:B-1----:R-:W1:Y:S02]  /*0360*/  MUFU.RCP R0, R0 ;  /* 0x0000000000007308 */ /* 0x002e640000001000 */
[----:B-1----:R-:W-:-:S06]  /*0370*/  VIADD R3, R0, 0xffffffe ;  /* 0x0ffffffe00037836 */ /* 0x002fcc0000000000 */
[----:B------:R-:W1:Y:S02]  /*0380*/  F2I.FTZ.U32.TRUNC.NTZ R3, R3 ;  /* 0x0000000300037305 */ /* 0x000e64000021f000 */
[----:B-1----:R-:W-:-:S04]  /*0390*/  IMAD.MOV R6, RZ, RZ, -R3 ;  /* 0x000000ffff067224 */ /* 0x002fc800078e0a03 */
[----:B------:R-:W-:Y:S01]  /*03a0*/  IMAD.MOV.U32 R2, RZ, RZ, R6 ;  /* 0x000000ffff027224 */ /* 0x000fe200078e0006 */
[----:B------:R-:W-:-:S03]  /*03b0*/  IABS R6, R11 ;  /* 0x0000000b00067213 */ /* 0x000fc60000000000 */
[----:B------:R-:W-:Y:S02]  /*03c0*/  IMAD R5, R2, R7, RZ ;  /* 0x0000000702057224 */ /* 0x000fe400078e02ff */
[----:B------:R-:W-:Y:S02]  /*03d0*/  IMAD.MOV.U32 R2, RZ, RZ, RZ ;  /* 0x000000ffff027224 */ /* 0x000fe400078e00ff */
[----:B------:R-:W-:Y:S02]  /*03e0*/  IMAD.MOV R0, RZ, RZ, -R6 ;  /* 0x000000ffff007224 */ /* 0x000fe400078e0a06 */
[----:B------:R-:W-:Y:S01]  /*03f0*/  IMAD.HI.U32 R2, R3, R5, R2 ;  /* 0x0000000503027227 */ /* 0x000fe200078e0002 */
[----:B----4-:R-:W-:-:S05]  /*0400*/  LOP3.LUT R3, R162, 0x1f, RZ, 0xc0, !PT ;  /* 0x0000001fa2037812 */ /* 0x010fca00078ec0ff */
        /* <DEDUP_REMOVED lines=8> */
[----:B------:R-:W-:-:S07]  /*0490*/  ISETP.GE.AND P2, PT, R0, RZ, PT ;  /* 0x000000ff0000720c */ /* 0x000fce0003f46270 */
[----:B------:R-:W-:-:S06]  /*04a0*/  @P0 VIADD R2, R2, 0x1 ;  /* 0x0000000102020836 */ /* 0x000fcc0000000000 */
[----:B------:R-:W-:Y:S01]  /*04b0*/  @!P2 IMAD.MOV R2, RZ, RZ, -R2 ;  /* 0x000000ffff02a224 */ /* 0x000fe200078e0a02 */
[----:B------:R-:W-:-:S05]  /*04c0*/  @!P1 LOP3.LUT R2, RZ, R11, RZ, 0x33, !PT ;  /* 0x0000000bff029212 */ /* 0x000fca00078e33ff */
[----:B------:R-:W-:Y:S02]  /*04d0*/  IMAD.MOV R0, RZ, RZ, -R2 ;  /* 0x000000ffff007224 */ /* 0x000fe400078e0a02 */
[----:B------:R-:W-:Y:S02]  /*04e0*/  IMAD.SHL.U32 R151, R2, 0x100, RZ ;  /* 0x0000010002977824 */ /* 0x000fe400078e00ff */
[----:B------:R-:W-:-:S04]  /*04f0*/  IMAD R0, R11, R0, R4 ;  /* 0x000000000b007224 */ /* 0x000fc800078e0204 */
[----:B------:R-:W-:Y:S01]  /*0500*/  IMAD.IADD R146, R146, 0x1, R0 ;  /* 0x0000000192927824 */ /* 0x000fe200078e0200 */
[----:B------:R-:W-:-:S03]  /*0510*/  SHF.R.U32.HI R0, RZ, 0x5, R162 ;  /* 0x00000005ff007819 */ /* 0x000fc600000116a2 */
[----:B------:R-:W-:Y:S01]  /*0520*/  IMAD R146, R146, 0x20, R3 ;  /* 0x0000002092927824 */ /* 0x000fe200078e0203 */
[----:B------:R-:W-:-:S04]  /*0530*/  SGXT.U32 R0, R0, 0x2 ;  /* 0x000000020000781a */ /* 0x000fc80000000000 */
[C---:B------:R-:W-:Y:S02]  /*0540*/  LOP3.LUT R147, R0.reuse, 0x4, RZ, 0xfc, !PT ;  /* 0x0000000400937812 */ /* 0x040fe400078efcff */
[C---:B------:R-:W-:Y:S02]  /*0550*/  LOP3.LUT R148, R0.reuse, 0x8, RZ, 0xfc, !PT ;  /* 0x0000000800947812 */ /* 0x040fe400078efcff */
[----:B------:R-:W-:Y:S01]  /*0560*/  LOP3.LUT R149, R0, 0xc, RZ, 0xfc, !PT ;  /* 0x0000000c00957812 */ /* 0x000fe200078efcff */
[----:B0-----:R-:W-:Y:S06]  /*0570*/  BRA.U UP0, `(.L_x_0) ;  /* 0x0000000100487547 */ /* 0x001fec000b800000 */
[----:B------:R-:W-:Y:S01]  /*0580*/  IMAD.SHL.U32 R150, R162, 0x20, RZ ;  /* 0x00000020a2967824 */ /* 0x000fe200078e00ff */
[----:B------:R-:W-:Y:S02]  /*0590*/  CS2R R4, SRZ ;  /* 0x0000000000047805 */ /* 0x000fe4000001ff00 */
[----:B------:R-:W-:Y:S02]  /*05a0*/  CS2R R6, SRZ ;  /* 0x0000000000067805 */ /* 0x000fe4000001ff00 */
[----:B------:R-:W-:Y:S02]  /*05b0*/  CS2R R52, SRZ ;  /* 0x0000000000347805 */ /* 0x000fe4000001ff00 */
[----:B------:R-:W-:Y:S02]  /*05c0*/  CS2R R54, SRZ ;  /* 0x0000000000367805 */ /* 0x000fe4000001ff00 */
[----:B------:R-:W-:Y:S02]  /*05d0*/  CS2R R48, SRZ ;  /* 0x0000000000307805 */ /* 0x000fe4000001ff00 */
[----:B------:R-:W-:-:S02]  /*05e0*/  CS2R R50, SRZ ;  /* 0x0000000000327805 */ /* 0x000fc4000001ff00 */
        /* <DEDUP_REMOVED lines=9> */
[----:B------:R-:W-:Y:S01]  /*0680*/  CS2R R70, SRZ ;  /* 0x0000000000467805 */ /* 0x000fe2000001ff00 */
[----:B------:R-:W-:Y:S06]  /*0690*/  BRA `(.L_x_1) ;  /* 0x0000003400887947 */ /* 0x000fec0003800000 */
.L_x_0:
[----:B------:R-:W-:Y:S01]  /*06a0*/  IABS R11, R18 ;  /* 0x00000012000b7213 */ /* 0x000fe20000000000 */
[----:B------:R-:W0:Y:S01]  /*06b0*/  LDC R156, c[0x0][0x3a8] ;  /* 0x0000ea00ff9c7b82 */ /* 0x000e220000000800 */
[----:B------:R-:W-:Y:S01]  /*06c0*/  IABS R3, R19 ;  /* 0x0000001300037213 */ /* 0x000fe20000000000 */
[----:B------:R-:W1:Y:S01]  /*06d0*/  LDCU UR10, c[0x0][0x3b0] ;  /* 0x00007600ff0a77ac */ /* 0x000e620008000800 */
[----:B------:R-:W2:Y:S01]  /*06e0*/  I2F.RP R8, R11 ;  /* 0x0000000b00087306 */ /* 0x000ea20000209400 */
[----:B------:R-:W-:Y:S01]  /*06f0*/  ISETP.GE.AND P6, PT, R146, RZ, PT ;  /* 0x000000ff9200720c */ /* 0x000fe20003fc6270 */
[C---:B------:R-:W-:Y:S01]  /*0700*/  IMAD.SHL.U32 R150, R162.reuse, 0x20, RZ ;  /* 0x00000020a2967824 */ /* 0x040fe200078e00ff */
[----:B------:R-:W3:Y:S01]  /*0710*/  LDCU.128 UR12, c[0x0][0x380] ;  /* 0x00007000ff0c77ac */ /* 0x000ee20008000c00 */
[----:B------:R-:W-:Y:S01]  /*0720*/  IMAD.SHL.U32 R153, R162, 0x2, RZ ;  /* 0x00000002a2997824 */ /* 0x000fe200078e00ff */
[----:B------:R-:W4:Y:S01]  /*0730*/  LDC R171, c[0x0][0x3ac] ;  /* 0x0000eb00ffab7b82 */ /* 0x000f220000000800 */
[----:B------:R-:W-:-:S02]  /*0740*/  USHF.R.S32.HI UR6, URZ, 0x1f, UR4 ;  /* 0x0000001fff067899 */ /* 0x000fc40008011404 */
[----:B------:R-:W5:Y:S02]  /*0750*/  I2F.RP R2, R3 ;  /* 0x0000000300027306 */ /* 0x000f640000209400 */
[----:B------:R-:W-:-:S04]  /*0760*/  ULEA.HI UR6, UR6, UR4, URZ, 0x4 ;  /* 0x0000000406067291 */ /* 0x000fc8000f8f20ff */
[----:B------:R-:W-:Y:S02]  /*0770*/  USHF.R.S32.HI UR6, URZ, 0x4, UR6 ;  /* 0x00000004ff067899 */ /* 0x000fe40008011406 */
[----:B--2---:R-:W2:Y:S01]  /*0780*/  MUFU.RCP R8, R8 ;  /* 0x0000000800087308 */ /* 0x004ea20000001000 */
[-C--:B0-----:R-:W-:Y:S02]  /*0790*/  IMAD R163, R149, R156.reuse, RZ ;  /* 0x0000009c95a37224 */ /* 0x081fe400078e02ff */
[----:B------:R-:W-:-:S05]  /*07a0*/  IMAD R165, R148, R156, RZ ;  /* 0x0000009c94a57224 */ /* 0x000fca00078e02ff */
[----:B-----5:R-:W0:Y:S01]  /*07b0*/  MUFU.RCP R2, R2 ;  /* 0x0000000200027308 */ /* 0x020e220000001000 */
[-C--:B------:R-:W-:Y:S02]  /*07c0*/  IMAD R167, R147, R156.reuse, RZ ;  /* 0x0000009c93a77224 */ /* 0x080fe400078e02ff */
[----:B------:R-:W-:Y:S02]  /*07d0*/  IMAD R169, R0, R156, RZ ;  /* 0x0000009c00a97224 */ /* 0x000fe400078e02ff */
[----:B------:R-:W-:Y:S02]  /*07e0*/  IMAD.SHL.U32 R156, R156, 0x10, RZ ;  /* 0x000000109c9c7824 */ /* 0x000fe400078e00ff */
[----:B--2---:R-:W-:Y:S01]  /*07f0*/  VIADD R6, R8, 0xffffffe ;  /* 0x0ffffffe08067836 */ /* 0x004fe20000000000 */
[----:B------:R-:W-:-:S03]  /*0800*/  IABS R8, R146 ;  /* 0x0000009200087213 */ /* 0x000fc60000000000 */
[----:B------:R2:W5:Y:S01]  /*0810*/  F2I.FTZ.U32.TRUNC.NTZ R7, R6 ;  /* 0x0000000600077305 */ /* 0x000562000021f000 */
[----:B0-----:R-:W-:Y:S01]  /*0820*/  VIADD R4, R2, 0xffffffe ;  /* 0x0ffffffe02047836 */ /* 0x001fe20000000000 */
[----:B------:R-:W-:-:S06]  /*0830*/  SHF.R.U32.HI R2, RZ, 0x4, R162 ;  /* 0x00000004ff027819 */ /* 0x000fcc00000116a2 */
[----:B------:R-:W0:Y:S01]  /*0840*/  F2I.FTZ.U32.TRUNC.NTZ R5, R4 ;  /* 0x0000000400057305 */ /* 0x000e22000021f000 */
[----:B--2---:R-:W-:Y:S01]  /*0850*/  IMAD.MOV.U32 R6, RZ, RZ, RZ ;  /* 0x000000ffff067224 */ /* 0x004fe200078e00ff */
[----:B------:R-:W-:-:S04]  /*0860*/  SGXT.U32 R2, R2, 0x3 ;  /* 0x000000030202781a */ /* 0x000fc80000000000 */
[----:B------:R-:W-:Y:S01]  /*0870*/  LOP3.LUT R15, R151, R2, RZ, 0xfc, !PT ;  /* 0x00000002970f7212 */ /* 0x000fe200078efcff */
[----:B-----5:R-:W-:-:S03]  /*0880*/  IMAD.MOV R10, RZ, RZ, -R7 ;  /* 0x000000ffff0a7224 */ /* 0x020fc600078e0a07 */
[C---:B------:R-:W-:Y:S01]  /*0890*/  LOP3.LUT R13, R15.reuse, 0xe8, RZ, 0xfc, !PT ;  /* 0x000000e80f0d7812 */ /* 0x040fe200078efcff */
[----:B------:R-:W-:Y:S01]  /*08a0*/  IMAD R9, R10, R11, RZ ;  /* 0x0000000b0a097224 */ /* 0x000fe200078e02ff */
[----:B------:R-:W-:Y:S02]  /*08b0*/  LOP3.LUT R17, R15, 0xe0, RZ, 0xfc, !PT ;  /* 0x000000e00f117812 */ /* 0x000fe400078efcff */
[----:B------:R-:W-:Y:S01]  /*08c0*/  IABS R10, R13 ;  /* 0x0000000d000a7213 */ /* 0x000fe20000000000 */
[----:B------:R-:W-:Y:S01]  /*08d0*/  IMAD.HI.U32 R7, R7, R9, R6 ;  /* 0x0000000907077227 */ /* 0x000fe200078e0006 */
[----:B------:R-:W-:Y:S02]  /*08e0*/  LOP3.LUT R9, R15, 0xf0, RZ, 0xfc, !PT ;  /* 0x000000f00f097812 */ /* 0x000fe400078efcff */
[----:B------:R-:W-:Y:S01]  /*08f0*/  IABS R12, R17 ;  /* 0x00000011000c7213 */ /* 0x000fe20000000000 */
[----:B0-----:R-:W-:Y:S01]  /*0900*/  IMAD.MOV R4, RZ, RZ, -R5 ;  /* 0x000000ffff047224 */ /* 0x001fe200078e0a05 */
[----:B------:R-:W-:Y:S01]  /*0910*/  IABS R6, R9 ;  /* 0x0000000900067213 */ /* 0x000fe20000000000 */
[----:B------:R-:W-:Y:S01]  /*0920*/  IMAD.HI.U32 R7, R7, R8, RZ ;  /* 0x0000000807077227 */ /* 0x000fe200078e00ff */
[----:B------:R-:W-:-:S02]  /*0930*/  ISETP.GE.AND P1, PT, R9, RZ, PT ;  /* 0x000000ff0900720c */ /* 0x000fc40003f26270 */
[----:B------:R-:W-:Y:S01]  /*0940*/  ISETP.GE.AND P4, PT, R13, RZ, PT ;  /* 0x000000ff0d00720c */ /* 0x000fe20003f86270 */
[----:B------:R-:W-:Y:S01]  /*0950*/  IMAD.MOV R2, RZ, RZ, -R7 ;  /* 0x000000ffff027224 */ /* 0x000fe200078e0a07 */
[C---:B------:R-:W-:Y:S01]  /*0960*/  LOP3.LUT R13, R15.reuse, 0xd8, RZ, 0xfc, !PT ;  /* 0x000000d80f0d7812 */ /* 0x040fe200078efcff */
[----:B------:R-:W-:Y:S01]  /*0970*/  IMAD R7, R4, R3, RZ ;  /* 0x0000000304077224 */ /* 0x000fe200078e02ff */
[----:B------:R-:W-:Y:S01]  /*0980*/  LOP3.LUT R20, R15, 0xd0, RZ, 0xfc, !PT ;  /* 0x000000d00f147812 */ /* 0x000fe200078efcff */
[C---:B------:R-:W-:Y:S01]  /*0990*/  IMAD R8, R11.reuse, R2, R8 ;  /* 0x000000020b087224 */ /* 0x040fe200078e0208 */
[----:B------:R-:W-:Y:S01]  /*09a0*/  IABS R14, R13 ;  /* 0x0000000d000e7213 */ /* 0x000fe20000000000 */
[----:B------:R-:W-:Y:S01]  /*09b0*/  IMAD.MOV.U32 R4, RZ, RZ, RZ ;  /* 0x000000ffff047224 */ /* 0x000fe200078e00ff */
[----:B------:R-:W-:Y:S02]  /*09c0*/  IABS R16, R20 ;  /* 0x0000001400107213 */ /* 0x000fe40000000000 */
[----:B------:R-:W-:Y:S01]  /*09d0*/  ISETP.GT.U32.AND P0, PT, R11, R8, PT ;  /* 0x000000080b00720c */ /* 0x000fe20003f04070 */
[----:B------:R-:W-:Y:S01]  /*09e0*/  IMAD.HI.U32 R5, R5, R7, R4 ;  /* 0x0000000705057227 */ /* 0x000fe200078e0004 */
[----:B------:R-:W-:-:S02]  /*09f0*/  LOP3.LUT R21, R15, 0x68, RZ, 0xfc, !PT ;  /* 0x000000680f157812 */ /* 0x000fc400078efcff */
[----:B------:R-:W-:Y:S02]  /*0a00*/  LOP3.LUT R23, R15, 0x60, RZ, 0xfc, !PT ;  /* 0x000000600f177812 */ /* 0x000fe400078efcff */
[----:B------:R-:W-:Y:S01]  /*0a10*/  IABS R38, R21 ;  /* 0x0000001500267213 */ /* 0x000fe20000000000 */
[----:B------:R-:W-:Y:S01]  /*0a20*/  IMAD.HI.U32 R2, R5, R6, RZ ;  /* 0x0000000605027227 */ /* 0x000fe200078e00ff */
[----:B------:R-:W-:Y:S02]  /*0a30*/  IABS R44, R23 ;  /* 0x00000017002c7213 */ /* 0x000fe40000000000 */
[----:B------:R-:W-:Y:S01]  /*0a40*/  LOP3.LUT R25, R15, 0x58, RZ, 0xfc, !PT ;  /* 0x000000580f197812 */ /* 0x000fe200078efcff */
[----:B------:R-:W-:Y:S01]  /*0a50*/  IMAD.HI.U32 R4, R5, R10, RZ ;  /* 0x0000000a05047227 */ /* 0x000fe200078e00ff */
[----:B------:R-:W-:Y:S02]  /*0a60*/  LOP3.LUT R27, R15, 0x10, RZ, 0xfc, !PT ;  /* 0x000000100f1b7812 */ /* 0x000fe400078efcff */
[----:B------:R-:W-:Y:S01]  /*0a70*/  IABS R40, R25 ;  /* 0x0000001900287213 */ /* 0x000fe20000000000 */
[----:B------:R-:W-:Y:S01]  /*0a80*/  IMAD.MOV R7, RZ, RZ, -R2 ;  /* 0x000000ffff077224 */ /* 0x000fe200078e0a02 */
[----:B------:R-:W-:Y:S01]  /*0a90*/  IABS R64, R27 ;  /* 0x0000001b00407213 */ /* 0x000fe20000000000 */
[----:B------:R-:W-:Y:S01]  /*0aa0*/  @!P0 IMAD.IADD R8, R8, 0x1, -R11 ;  /* 0x0000000108088824 */ /* 0x000fe200078e0a0b */
[----:B------:R-:W-:Y:S01]  /*0ab0*/  IABS R68, R15 ;  /* 0x0000000f00447213 */ /* 0x000fe20000000000 */
[----:B------:R-:W-:-:S02]  /*0ac0*/  IMAD.MOV R9, RZ, RZ, -R4 ;  /* 0x000000ffff097224 */ /* 0x000fc400078e0a04 */
[----:B------:R-:W-:Y:S01]  /*0ad0*/  IMAD R4, R3, R7, R6 ;  /* 0x0000000703047224 */ /* 0x000fe200078e0206 */
[----:B------:R-:W-:Y:S01]  /*0ae0*/  ISETP.GT.U32.AND P3, PT, R11, R8, PT ;  /* 0x000000080b00720c */ /* 0x000fe20003f64070 */
[----:B------:R-:W-:Y:S02]  /*0af0*/  IMAD R6, R3, R9, R10 ;  /* 0x0000000903067224 */ /* 0x000fe400078e020a */
[----:B------:R-:W-:Y:S01]  /*0b00*/  IMAD.HI.U32 R2, R5, R12, RZ ;  /* 0x0000000c05027227 */ /* 0x000fe200078e00ff */
[C---:B------:R-:W-:Y:S02]  /*0b10*/  ISETP.GT.U32.AND P0, PT, R3.reuse, R4, PT ;  /* 0x000000040300720c */ /* 0x040fe40003f04070 */
[----:B------:R-:W-:Y:S01]  /*0b20*/  ISETP.GT.U32.AND P2, PT, R3, R6, PT ;  /* 0x000000060300720c */ /* 0x000fe20003f44070 */
[----:B------:R-:W-:Y:S02]  /*0b30*/  IMAD.MOV R2, RZ, RZ, -R2 ;  /* 0x000000ffff027224 */ /* 0x000fe400078e0a02 */
[----:B------:R-:W-:-:S04]  /*0b40*/  IMAD.HI.U32 R7, R5, R16, RZ ;  /* 0x0000001005077227 */ /* 0x000fc800078e00ff */
[----:B------:R-:W-:Y:S02]  /*0b50*/  IMAD R12, R3, R2, R12 ;  /* 0x00000002030c7224 */ /* 0x000fe400078e020c */
[----:B------:R-:W-:-:S03]  /*0b60*/  IMAD.HI.U32 R2, R5, R14, RZ ;  /* 0x0000000e05027227 */ /* 0x000fc600078e00ff */
[----:B------:R-:W-:Y:S01]  /*0b70*/  ISETP.GT.U32.AND P5, PT, R3, R12, PT ;  /* 0x0000000c0300720c */ /* 0x000fe20003fa4070 */
[----:B------:R-:W-:Y:S01]  /*0b80*/  @!P3 IMAD.IADD R8, R8, 0x1, -R11 ;  /* 0x000000010808b824 */ /* 0x000fe200078e0a0b */
[----:B------:R-:W-:Y:S01]  /*0b90*/  LOP3.LUT R11, R15, 0xc0, RZ, 0xfc, !PT ;  /* 0x000000c00f0b7812 */ /* 0x000fe200078efcff */
[----:B------:R-:W-:Y:S01]  /*0ba0*/  IMAD.MOV R9, RZ, RZ, -R2 ;  /* 0x000000ffff097224 */ /* 0x000fe200078e0a02 */
[----:B------:R-:W-:Y:S01]  /*0bb0*/  ISETP.GE.AND P3, PT, R17, RZ, PT ;  /* 0x000000ff1100720c */ /* 0x000fe20003f66270 */
[--C-:B------:R-:W-:Y:S01]  /*0bc0*/  @!P0 IMAD.IADD R4, R4, 0x1, -R3.reuse ;  /* 0x0000000104048824 */ /* 0x100fe200078e0a03 */
[----:B------:R-:W-:Y:S01]  /*0bd0*/  ISETP.NE.AND P0, PT, R18, RZ, PT ;  /* 0x000000ff1200720c */ /* 0x000fe20003f05270 */
[----:B------:R-:W-:Y:S01]  /*0be0*/  @!P2 IMAD.IADD R6, R6, 0x1, -R3 ;  /* 0x000000010606a824 */ /* 0x000fe200078e0a03 */
[----:B------:R-:W-:Y:S01]  /*0bf0*/  LOP3.LUT R17, R15, 0x98, RZ, 0xfc, !PT ;  /* 0x000000980f117812 */ /* 0x000fe200078efcff */
[----:B------:R-:W-:Y:S01]  /*0c00*/  IMAD.MOV.U32 R2, RZ, RZ, R8 ;  /* 0x000000ffff027224 */ /* 0x000fe200078e0008 */
[----:B------:R-:W-:Y:S01]  /*0c10*/  ISETP.GT.U32.AND P2, PT, R3, R4, PT ;  /* 0x000000040300720c */ /* 0x000fe20003f44070 */
[----:B------:R-:W-:Y:S01]  /*0c20*/  IMAD.MOV R7, RZ, RZ, -R7 ;  /* 0x000000ffff077224 */ /* 0x000fe200078e0a07 */
[----:B------:R-:W-:Y:S01]  /*0c30*/  LOP3.LUT R8, R15, 0xc8, RZ, 0xfc, !PT ;  /* 0x000000c80f087812 */ /* 0x000fe200078efcff */
[----:B------:R-:W-:Y:S01]  /*0c40*/  @!P6 IMAD.MOV R2, RZ, RZ, -R2 ;  /* 0x000000ffff02e224 */ /* 0x000fe200078e0a02 */
[C---:B------:R-:W-:Y:S01]  /*0c50*/  ISETP.GT.U32.AND P6, PT, R3.reuse, R6, PT ;  /* 0x000000060300720c */ /* 0x040fe20003fc4070 */
[C---:B------:R-:W-:Y:S01]  /*0c60*/  IMAD R14, R3.reuse, R9, R14 ;  /* 0x00000009030e7224 */ /* 0x040fe200078e020e */
[----:B------:R-:W-:Y:S01]  /*0c70*/  IABS R10, R8 ;  /* 0x00000008000a7213 */ /* 0x000fe20000000000 */
[----:B------:R-:W-:Y:S01]  /*0c80*/  IMAD R16, R3, R7, R16 ;  /* 0x0000000703107224 */ /* 0x000fe200078e0210 */
[----:B------:R-:W-:Y:S01]  /*0c90*/  IABS R30, R17 ;  /* 0x00000011001e7213 */ /* 0x000fe20000000000 */
[----:B------:R-:W-:Y:S01]  /*0ca0*/  @!P5 IMAD.IADD R12, R12, 0x1, -R3 ;  /* 0x000000010c0cd824 */ /* 0x000fe200078e0a03 */
[----:B------:R-:W-:Y:S01]  /*0cb0*/  @!P0 LOP3.LUT R2, RZ, R18, RZ, 0x33, !PT ;  /* 0x00000012ff028212 */ /* 0x000fe200078e33ff */
[----:B------:R-:W-:Y:S01]  /*0cc0*/  IMAD.HI.U32 R7, R5, R10, RZ ;  /* 0x0000000a05077227 */ /* 0x000fe200078e00ff */
[----:B------:R-:W-:-:S02]  /*0cd0*/  ISETP.GT.U32.AND P0, PT, R3, R14, PT ;  /* 0x0000000e0300720c */ /* 0x000fc40003f04070 */
[----:B------:R-:W-:Y:S01]  /*0ce0*/  IABS R18, R11 ;  /* 0x0000000b00127213 */ /* 0x000fe20000000000 */
[--C-:B------:R-:W-:Y:S01]  /*0cf0*/  @!P2 IMAD.IADD R4, R4, 0x1, -R3.reuse ;  /* 0x000000010404a824 */ /* 0x100fe200078e0a03 */
[----:B------:R-:W-:Y:S01]  /*0d00*/  ISETP.GE.AND P2, PT, R13, RZ, PT ;  /* 0x000000ff0d00720c */ /* 0x000fe20003f46270 */
[----:B------:R-:W-:Y:S01]  /*0d10*/  @!P6 IMAD.IADD R6, R6, 0x1, -R3 ;  /* 0x000000010606e824 */ /* 0x000fe200078e0a03 */
[----:B------:R-:W-:Y:S01]  /*0d20*/  ISETP.GT.U32.AND P6, PT, R3, R16, PT ;  /* 0x000000100300720c */ /* 0x000fe20003fc4070 */
[----:B------:R-:W-:Y:S01]  /*0d30*/  IMAD.HI.U32 R9, R5, R18, RZ ;  /* 0x0000001205097227 */ /* 0x000fe200078e00ff */
[----:B------:R-:W-:Y:S02]  /*0d40*/  LOP3.LUT R13, R15, 0xb0, RZ, 0xfc, !PT ;  /* 0x000000b00f0d7812 */ /* 0x000fe400078efcff */
[----:B------:R-:W-:Y:S01]  /*0d50*/  ISETP.GT.U32.AND P5, PT, R3, R12, PT ;  /* 0x0000000c0300720c */ /* 0x000fe20003fa4070 */
[----:B------:R-:W-:Y:S01]  /*0d60*/  IMAD.MOV R7, RZ, RZ, -R7 ;  /* 0x000000ffff077224 */ /* 0x000fe200078e0a07 */
[----:B------:R-:W-:Y:S01]  /*0d70*/  IABS R22, R13 ;  /* 0x0000000d00167213 */ /* 0x000fe20000000000 */
[----:B------:R-:W-:Y:S01]  /*0d80*/  @!P0 IMAD.IADD R14, R14, 0x1, -R3 ;  /* 0x000000010e0e8824 */ /* 0x000fe200078e0a03 */
[----:B------:R-:W-:Y:S01]  /*0d90*/  ISETP.GE.AND P0, PT, R8, RZ, PT ;  /* 0x000000ff0800720c */ /* 0x000fe20003f06270 */
[----:B------:R-:W-:-:S02]  /*0da0*/  IMAD.MOV R9, RZ, RZ, -R9 ;  /* 0x000000ffff097224 */ /* 0x000fc400078e0a09 */
[----:B------:R-:W-:Y:S02]  /*0db0*/  IMAD.MOV.U32 R8, RZ, RZ, R4 ;  /* 0x000000ffff087224 */ /* 0x000fe400078e0004 */
[----:B------:R-:W-:Y:S01]  /*0dc0*/  @!P6 IMAD.IADD R16, R16, 0x1, -R3 ;  /* 0x000000011010e824 */ /* 0x000fe200078e0a03 */
[C---:B------:R-:W-:Y:S01]  /*0dd0*/  ISETP.GT.U32.AND P6, PT, R3.reuse, R14, PT ;  /* 0x0000000e0300720c */ /* 0x040fe20003fc4070 */
[C---:B------:R-:W-:Y:S02]  /*0de0*/  IMAD R4, R3.reuse, R7, R10 ;  /* 0x0000000703047224 */ /* 0x040fe400078e020a */
[----:B------:R-:W-:Y:S02]  /*0df0*/  IMAD.MOV.U32 R10, RZ, RZ, R6 ;  /* 0x000000ffff0a7224 */ /* 0x000fe400078e0006 */
[----:B------:R-:W-:Y:S02]  /*0e00*/  IMAD R6, R3, R9, R18 ;  /* 0x0000000903067224 */ /* 0x000fe400078e0212 */
[----:B------:R-:W-:-:S04]  /*0e10*/  IMAD.HI.U32 R7, R5, R22, RZ ;  /* 0x0000001605077227 */ /* 0x000fc800078e00ff */
[----:B------:R-:W-:Y:S01]  /*0e20*/  @!P1 IMAD.MOV R8, RZ, RZ, -R8 ;  /* 0x000000ffff089224 */ /* 0x000fe200078e0a08 */
[C---:B------:R-:W-:Y:S01]  /*0e30*/  ISETP.GT.U32.AND P1, PT, R3.reuse, R16, PT ;  /* 0x000000100300720c */ /* 0x040fe20003f24070 */
[----:B------:R-:W-:Y:S01]  /*0e40*/  @!P6 IMAD.IADD R14, R14, 0x1, -R3 ;  /* 0x000000010e0ee824 */ /* 0x000fe200078e0a03 */
[C---:B------:R-:W-:Y:S01]  /*0e50*/  ISETP.GT.U32.AND P6, PT, R3.reuse, R6, PT ;  /* 0x000000060300720c */ /* 0x040fe20003fc4070 */
[----:B------:R-:W-:Y:S01]  /*0e60*/  @!P4 IMAD.MOV R10, RZ, RZ, -R10 ;  /* 0x000000ffff0ac224 */ /* 0x000fe200078e0a0a */
[C---:B------:R-:W-:Y:S01]  /*0e70*/  ISETP.GT.U32.AND P4, PT, R3.reuse, R4, PT ;  /* 0x000000040300720c */ /* 0x040fe20003f84070 */
[----:B------:R-:W-:Y:S02]  /*0e80*/  IMAD.MOV R7, RZ, RZ, -R7 ;  /* 0x000000ffff077224 */ /* 0x000fe400078e0a07 */
[--C-:B------:R-:W-:Y:S01]  /*0e90*/  @!P5 IMAD.IADD R12, R12, 0x1, -R3.reuse ;  /* 0x000000010c0cd824 */ /* 0x100fe200078e0a03 */
[----:B------:R-:W-:Y:S01]  /*0ea0*/  ISETP.GE.AND P5, PT, R20, RZ, PT ;  /* 0x000000ff1400720c */ /* 0x000fe20003fa6270 */
[----:B------:R-:W-:Y:S01]  /*0eb0*/  IMAD R22, R3, R7, R22 ;  /* 0x0000000703167224 */ /* 0x000fe200078e0216 */
[----:B------:R-:W-:Y:S01]  /*0ec0*/  LOP3.LUT R7, R15, 0xa8, RZ, 0xfc, !PT ;  /* 0x000000a80f077812 */ /* 0x000fe200078efcff */
[----:B------:R-:W-:Y:S01]  /*0ed0*/  @!P3 IMAD.MOV R12, RZ, RZ, -R12 ;  /* 0x000000ffff0cb224 */ /* 0x000fe200078e0a0c */
[----:B------:R-:W-:Y:S01]  /*0ee0*/  ISETP.GE.AND P3, PT, R11, RZ, PT ;  /* 0x000000ff0b00720c */ /* 0x000fe20003f66270 */
[--C-:B------:R-:W-:Y:S01]  /*0ef0*/  @!P1 IMAD.IADD R16, R16, 0x1, -R3.reuse ;  /* 0x0000000110109824 */ /* 0x100fe200078e0a03 */
[----:B------:R-:W-:Y:S01]  /*0f00*/  IABS R26, R7 ;  /* 0x00000007001a7213 */ /* 0x000fe20000000000 */
[--C-:B------:R-:W-:Y:S01]  /*0f10*/  @!P6 IMAD.IADD R6, R6, 0x1, -R3.reuse ;  /* 0x000000010606e824 */ /* 0x100fe200078e0a03 */
[----:B------:R-:W-:Y:S01]  /*0f20*/  ISETP.GE.AND P1, PT, R13, RZ, PT ;  /* 0x000000ff0d00720c */ /* 0x000fe20003f26270 */
[----:B------:R-:W-:Y:S01]  /*0f30*/  @!P4 IMAD.IADD R4, R4, 0x1, -R3 ;  /* 0x000000010404c824 */ /* 0x000fe200078e0a03 */
[----:B------:R-:W-:Y:S01]  /*0f40*/  ISETP.GE.AND P4, PT, R7, RZ, PT ;  /* 0x000000ff0700720c */ /* 0x000fe20003f86270 */
[----:B------:R-:W-:Y:S01]  /*0f50*/  IMAD.HI.U32 R7, R5, R26, RZ ;  /* 0x0000001a05077227 */ /* 0x000fe200078e00ff */
[----:B------:R-:W-:-:S02]  /*0f60*/  ISETP.GT.U32.AND P6, PT, R3, R6, PT ;  /* 0x000000060300720c */ /* 0x000fc40003fc4070 */
[----:B------:R-:W-:Y:S01]  /*0f70*/  LOP3.LUT R13, R15, 0xa0, RZ, 0xfc, !PT ;  /* 0x000000a00f0d7812 */ /* 0x000fe200078efcff */
[----:B------:R-:W-:Y:S01]  /*0f80*/  @!P5 IMAD.MOV R16, RZ, RZ, -R16 ;  /* 0x000000ffff10d224 */ /* 0x000fe200078e0a10 */
[C---:B------:R-:W-:Y:S01]  /*0f90*/  ISETP.GT.U32.AND P5, PT, R3.reuse, R22, PT ;  /* 0x000000160300720c */ /* 0x040fe20003fa4070 */
[----:B------:R-:W-:Y:S01]  /*0fa0*/  IMAD.MOV R7, RZ, RZ, -R7 ;  /* 0x000000ffff077224 */ /* 0x000fe200078e0a07 */
[----:B------:R-:W-:Y:S01]  /*0fb0*/  IABS R28, R13 ;  /* 0x0000000d001c7213 */ /* 0x000fe20000000000 */
[----:B------:R-:W-:Y:S01]  /*0fc0*/  @!P2 IMAD.MOV R14, RZ, RZ, -R14 ;  /* 0x000000ffff0ea224 */ /* 0x000fe200078e0a0e */
[C---:B------:R-:W-:Y:S01]  /*0fd0*/  ISETP.GT.U32.AND P2, PT, R3.reuse, R4, PT ;  /* 0x000000040300720c */ /* 0x040fe20003f44070 */
[----:B------:R-:W-:Y:S01]  /*0fe0*/  IMAD R26, R3, R7, R26 ;  /* 0x00000007031a7224 */ /* 0x000fe200078e021a */
[----:B------:R-:W-:Y:S01]  /*0ff0*/  LOP3.LUT R7, R15, 0x90, RZ, 0xfc, !PT ;  /* 0x000000900f077812 */ /* 0x000fe200078efcff */
[----:B------:R-:W-:-:S03]  /*1000*/  IMAD.HI.U32 R11, R5, R30, RZ ;  /* 0x0000001e050b7227 */ /* 0x000fc600078e00ff */
[----:B------:R-:W-:Y:S01]  /*1010*/  IABS R24, R7 ;  /* 0x0000000700187213 */ /* 0x000fe20000000000 */
[--C-:B------:R-:W-:Y:S01]  /*1020*/  @!P6 IMAD.IADD R6, R6, 0x1, -R3.reuse ;  /* 0x000000010606e824 */ /* 0x100fe200078e0a03 */
[----:B------:R-:W-:Y:S01]  /*1030*/  ISETP.GE.AND P6, PT, R17, RZ, PT ;  /* 0x000000ff1100720c */ /* 0x000fe20003fc6270 */
[----:B------:R-:W-:Y:S01]  /*1040*/  @!P5 IMAD.IADD R22, R22, 0x1, -R3 ;  /* 0x000000011616d824 */ /* 0x000fe200078e0a03 */
[----:B------:R-:W-:Y:S01]  /*1050*/  LOP3.LUT R17, R15, 0x70, RZ, 0xfc, !PT ;  /* 0x000000700f117812 */ /* 0x000fe200078efcff */
[----:B------:R-:W-:Y:S02]  /*1060*/  IMAD.MOV.U32 R20, RZ, RZ, R6 ;  /* 0x000000ffff147224 */ /* 0x000fe400078e0006 */
[----:B------:R-:W-:Y:S01]  /*1070*/  IMAD.MOV R11, RZ, RZ, -R11 ;  /* 0x000000ffff0b7224 */ /* 0x000fe200078e0a0b */
[C---:B------:R-:W-:Y:S01]  /*1080*/  ISETP.GT.U32.AND P5, PT, R3.reuse, R22, PT ;  /* 0x000000160300720c */ /* 0x040fe20003fa4070 */
[----:B------:R-:W-:Y:S01]  /*1090*/  @!P3 IMAD.MOV R20, RZ, RZ, -R20 ;  /* 0x000000ffff14b224 */ /* 0x000fe200078e0a14 */
[----:B------:R-:W-:Y:S01]  /*10a0*/  ISETP.GT.U32.AND P3, PT, R3, R26, PT ;  /* 0x0000001a0300720c */ /* 0x000fe20003f64070 */
[----:B------:R-:W-:-:S04]  /*10b0*/  IMAD.HI.U32 R9, R5, R28, RZ ;  /* 0x0000001c05097227 */ /* 0x000fc800078e00ff */
[----:B------:R-:W-:Y:S01]  /*10c0*/  IMAD R30, R3, R11, R30 ;  /* 0x0000000b031e7224 */ /* 0x000fe200078e021e */
[----:B------:R-:W-:Y:S01]  /*10d0*/  LOP3.LUT R11, R15, 0x88, RZ, 0xfc, !PT ;  /* 0x000000880f0b7812 */ /* 0x000fe200078efcff */
[----:B------:R-:W-:Y:S01]  /*10e0*/  @!P2 IMAD.IADD R4, R4, 0x1, -R3 ;  /* 0x000000010404a824 */ /* 0x000fe200078e0a03 */
[----:B------:R-:W-:Y:S01]  /*10f0*/  ISETP.GE.AND P2, PT, R13, RZ, PT ;  /* 0x000000ff0d00720c */ /* 0x000fe20003f46270 */
[----:B------:R-:W-:Y:S01]  /*1100*/  IMAD.MOV R9, RZ, RZ, -R9 ;  /* 0x000000ffff097224 */ /* 0x000fe200078e0a09 */
[----:B------:R-:W-:Y:S01]  /*1110*/  LOP3.LUT R13, R15, 0x80, RZ, 0xfc, !PT ;  /* 0x000000800f0d7812 */ /* 0x000fe200078efcff */
[----:B------:R-:W-:Y:S01]  /*1120*/  IMAD.MOV.U32 R18, RZ, RZ, R4 ;  /* 0x000000ffff127224 */ /* 0x000fe200078e0004 */
[----:B------:R-:W-:Y:S01]  /*1130*/  IABS R32, R11 ;  /* 0x0000000b00207213 */ /* 0x000fe20000000000 */
[----:B------:R-:W-:Y:S01]  /*1140*/  @!P3 IMAD.IADD R26, R26, 0x1, -R3 ;  /* 0x000000011a1ab824 */ /* 0x000fe200078e0a03 */
[C---:B------:R-:W-:Y:S01]  /*1150*/  ISETP.GT.U32.AND P3, PT, R3.reuse, R30, PT ;  /* 0x0000001e0300720c */ /* 0x040fe20003f64070 */
[----:B------:R-:W-:Y:S01]  /*1160*/  IMAD R28, R3, R9, R28 ;  /* 0x00000009031c7224 */ /* 0x000fe200078e021c */
[----:B------:R-:W-:Y:S01]  /*1170*/  IABS R36, R13 ;  /* 0x0000000d00247213 */ /* 0x000fe20000000000 */
[----:B------:R-:W-:Y:S01]  /*1180*/  IMAD.HI.U32 R6, R5, R32, RZ ;  /* 0x0000002005067227 */ /* 0x000fe200078e00ff */
[----:B------:R-:W-:-:S03]  /*1190*/  IABS R9, R17 ;  /* 0x0000001100097213 */ /* 0x000fc60000000000 */
[----:B------:R-:W-:Y:S01]  /*11a0*/  @!P5 IMAD.IADD R22, R22, 0x1, -R3 ;  /* 0x000000011616d824 */ /* 0x000fe200078e0a03 */
[----:B------:R-:W-:Y:S01]  /*11b0*/  ISETP.GT.U32.AND P5, PT, R3, R28, PT ;  /* 0x0000001c0300720c */ /* 0x000fe20003fa4070 */
[----:B------:R-:W-:Y:S01]  /*11c0*/  @!P0 IMAD.MOV R18, RZ, RZ, -R18 ;  /* 0x000000ffff128224 */ /* 0x000fe200078e0a12 */
[----:B------:R-:W-:Y:S01]  /*11d0*/  ISETP.GE.AND P0, PT, R7, RZ, PT ;  /* 0x000000ff0700720c */ /* 0x000fe20003f06270 */
[----:B------:R-:W-:-:S04]  /*11e0*/  IMAD.HI.U32 R7, R5, R36, RZ ;  /* 0x0000002405077227 */ /* 0x000fc800078e00ff */
[----:B------:R-:W-:Y:S02]  /*11f0*/  IMAD.MOV R6, RZ, RZ, -R6 ;  /* 0x000000ffff067224 */ /* 0x000fe400078e0a06 */
[----:B------:R-:W-:-:S04]  /*1200*/  IMAD.HI.U32 R4, R5, R24, RZ ;  /* 0x0000001805047227 */ /* 0x000fc800078e00ff */
[----:B------:R-:W-:Y:S02]  /*1210*/  @!P3 IMAD.IADD R30, R30, 0x1, -R3 ;  /* 0x000000011e1eb824 */ /* 0x000fe400078e0a03 */
[----:B------:R-:W-:Y:S02]  /*1220*/  IMAD.MOV R7, RZ, RZ, -R7 ;  /* 0x000000ffff077224 */ /* 0x000fe400078e0a07 */
[C---:B------:R-:W-:Y:S01]  /*1230*/  IMAD R6, R3.reuse, R6, R32 ;  /* 0x0000000603067224 */ /* 0x040fe200078e0220 */
[C---:B------:R-:W-:Y:S01]  /*1240*/  ISETP.GT.U32.AND P3, PT, R3.reuse, R30, PT ;  /* 0x0000001e0300720c */ /* 0x040fe20003f64070 */
[----:B------:R-:W-:Y:S02]  /*1250*/  IMAD.MOV.U32 R32, RZ, RZ, R9 ;  /* 0x000000ffff207224 */ /* 0x000fe400078e0009 */
[----:B------:R-:W-:Y:S02]  /*1260*/  IMAD.MOV R4, RZ, RZ, -R4 ;  /* 0x000000ffff047224 */ /* 0x000fe400078e0a04 */
[----:B------:R-:W-:-:S02]  /*1270*/  IMAD R36, R3, R7, R36 ;  /* 0x0000000703247224 */ /* 0x000fc400078e0224 */
[----:B------:R-:W-:-:S04]  /*1280*/  IMAD.HI.U32 R7, R5, R32, RZ ;  /* 0x0000002005077227 */ /* 0x000fc800078e00ff */
[----:B------:R-:W-:Y:S01]  /*1290*/  @!P5 IMAD.IADD R28, R28, 0x1, -R3 ;  /* 0x000000011c1cd824 */ /* 0x000fe200078e0a03 */
[C---:B------:R-:W-:Y:S01]  /*12a0*/  ISETP.GT.U32.AND P5, PT, R3.reuse, R26, PT ;  /* 0x0000001a0300720c */ /* 0x040fe20003fa4070 */
[C---:B------:R-:W-:Y:S02]  /*12b0*/  IMAD R4, R3.reuse, R4, R24 ;  /* 0x0000000403047224 */ /* 0x040fe400078e0218 */
[----:B------:R-:W-:Y:S02]  /*12c0*/  IMAD.MOV.U32 R24, RZ, RZ, R22 ;  /* 0x000000ffff187224 */ /* 0x000fe400078e0016 */
[----:B------:R-:W-:Y:S02]  /*12d0*/  IMAD.MOV R22, RZ, RZ, -R7 ;  /* 0x000000ffff167224 */ /* 0x000fe400078e0a07 */
[----:B------:R-:W-:Y:S01]  /*12e0*/  @!P1 IMAD.MOV R24, RZ, RZ, -R24 ;  /* 0x000000ffff189224 */ /* 0x000fe200078e0a18 */
[C---:B------:R-:W-:Y:S01]  /*12f0*/  ISETP.GT.U32.AND P1, PT, R3.reuse, R28, PT ;  /* 0x0000001c0300720c */ /* 0x040fe20003f24070 */
[----:B------:R-:W-:-:S02]  /*1300*/  IMAD R22, R3, R22, R32 ;  /* 0x0000001603167224 */ /* 0x000fc400078e0220 */
[--C-:B------:R-:W-:Y:S02]  /*1310*/  @!P3 IMAD.IADD R30, R30, 0x1, -R3.reuse ;  /* 0x000000011e1eb824 */ /* 0x100fe400078e0a03 */
[----:B------:R-:W-:Y:S01]  /*1320*/  @!P5 IMAD.IADD R26, R26, 0x1, -R3 ;  /* 0x000000011a1ad824 */ /* 0x000fe200078e0a03 */
[----:B------:R-:W-:Y:S01]  /*1330*/  ISETP.GT.U32.AND P3, PT, R3, R22, PT ;  /* 0x000000160300720c */ /* 0x000fe20003f64070 */
[----:B------:R-:W-:Y:S01]  /*1340*/  IMAD.HI.U32 R7, R5, R38, RZ ;  /* 0x0000002605077227 */ /* 0x000fe200078e00ff */
[----:B------:R-:W-:-:S03]  /*1350*/  ISETP.GT.U32.AND P5, PT, R3, R4, PT ;  /* 0x000000040300720c */ /* 0x000fc60003fa4070 */
[----:B------:R-:W-:Y:S01]  /*1360*/  @!P4 IMAD.MOV R26, RZ, RZ, -R26 ;  /* 0x000000ffff1ac224 */ /* 0x000fe200078e0a1a */
[C---:B------:R-:W-:Y:S01]  /*1370*/  ISETP.GT.U32.AND P4, PT, R3.reuse, R6, PT ;  /* 0x000000060300720c */ /* 0x040fe20003f84070 */
[----:B------:R-:W-:Y:S01]  /*1380*/  @!P1 IMAD.IADD R28, R28, 0x1, -R3 ;  /* 0x000000011c1c9824 */ /* 0x000fe200078e0a03 */
[----:B------:R-:W-:Y:S01]  /*1390*/  ISETP.GT.U32.AND P1, PT, R3, R36, PT ;  /* 0x000000240300720c */ /* 0x000fe20003f24070 */
[----:B------:R-:W-:Y:S02]  /*13a0*/  IMAD.MOV R7, RZ, RZ, -R7 ;  /* 0x000000ffff077224 */ /* 0x000fe400078e0a07 */
[----:B------:R-:W-:Y:S02]  /*13b0*/  @!P2 IMAD.MOV R28, RZ, RZ, -R28 ;  /* 0x000000ffff1ca224 */ /* 0x000fe400078e0a1c */
[--C-:B------:R-:W-:Y:S02]  /*13c0*/  @!P3 IMAD.IADD R22, R22, 0x1, -R3.reuse ;  /* 0x000000011616b824 */ /* 0x100fe400078e0a03 */
[----:B------:R-:W-:Y:S01]  /*13d0*/  @!P5 IMAD.IADD R4, R4, 0x1, -R3 ;  /* 0x000000010404d824 */ /* 0x000fe200078e0a03 */
[----:B------:R-:W-:Y:S01]  /*13e0*/  ISETP.GE.AND P5, PT, R11, RZ, PT ;  /* 0x000000ff0b00720c */ /* 0x000fe20003fa6270 */
[C---:B------:R-:W-:Y:S01]  /*13f0*/  IMAD R38, R3.reuse, R7, R38 ;  /* 0x0000000703267224 */ /* 0x040fe200078e0226 */
[----:B------:R-:W-:Y:S01]  /*1400*/  ISETP.GT.U32.AND P2, PT, R3, R22, PT ;  /* 0x000000160300720c */ /* 0x000fe20003f44070 */
[----:B------:R-:W-:Y:S01]  /*1410*/  IMAD.HI.U32 R7, R5, R44, RZ ;  /* 0x0000002c05077227 */ /* 0x000fe200078e00ff */
[----:B------:R-:W-:-:S03]  /*1420*/  LOP3.LUT R11, R15, 0x30, RZ, 0xfc, !PT ;  /* 0x000000300f0b7812 */ /* 0x000fc600078efcff */
[----:B------:R-:W-:Y:S01]  /*1430*/  @!P4 IMAD.IADD R6, R6, 0x1, -R3 ;  /* 0x000000010606c824 */ /* 0x000fe200078e0a03 */
[C---:B------:R-:W-:Y:S01]  /*1440*/  ISETP.GT.U32.AND P4, PT, R3.reuse, R4, PT ;  /* 0x000000040300720c */ /* 0x040fe20003f84070 */
[----:B------:R-:W-:Y:S01]  /*1450*/  IMAD.MOV R9, RZ, RZ, -R7 ;  /* 0x000000ffff097224 */ /* 0x000fe200078e0a07 */
[----:B------:R-:W-:Y:S01]  /*1460*/  IABS R54, R11 ;  /* 0x0000000b00367213 */ /* 0x000fe20000000000 */
[--C-:B------:R-:W-:Y:S01]  /*1470*/  @!P1 IMAD.IADD R36, R36, 0x1, -R3.reuse ;  /* 0x0000000124249824 */ /* 0x100fe200078e0a03 */
[C---:B------:R-:W-:Y:S01]  /*1480*/  ISETP.GT.U32.AND P1, PT, R3.reuse, R6, PT ;  /* 0x000000060300720c */ /* 0x040fe20003f24070 */
[----:B------:R-:W-:Y:S01]  /*1490*/  IMAD R44, R3, R9, R44 ;  /* 0x00000009032c7224 */ /* 0x000fe200078e022c */
[----:B------:R-:W-:Y:S01]  /*14a0*/  LOP3.LUT R9, R15, 0x40, RZ, 0xfc, !PT ;  /* 0x000000400f097812 */ /* 0x000fe200078efcff */
[----:B------:R-:W-:Y:S01]  /*14b0*/  @!P2 IMAD.IADD R22, R22, 0x1, -R3 ;  /* 0x000000011616a824 */ /* 0x000fe200078e0a03 */
[C---:B------:R-:W-:Y:S01]  /*14c0*/  ISETP.GT.U32.AND P3, PT, R3.reuse, R36, PT ;  /* 0x000000240300720c */ /* 0x040fe20003f64070 */
[----:B------:R-:W-:Y:S01]  /*14d0*/  @!P6 IMAD.MOV R30, RZ, RZ, -R30 ;  /* 0x000000ffff1ee224 */ /* 0x000fe200078e0a1e */
[----:B------:R-:W-:Y:S01]  /*14e0*/  ISETP.GT.U32.AND P2, PT, R3, R44, PT ;  /* 0x0000002c0300720c */ /* 0x000fe20003f44070 */
[----:B------:R-:W-:Y:S01]  /*14f0*/  IMAD.HI.U32 R7, R5, R40, RZ ;  /* 0x0000002805077227 */ /* 0x000fe200078e00ff */
[----:B------:R-:W-:-:S02]  /*1500*/  ISETP.GT.U32.AND P6, PT, R3, R38, PT ;  /* 0x000000260300720c */ /* 0x000fc40003fc4070 */
[----:B------:R-:W-:Y:S01]  /*1510*/  IABS R52, R9 ;  /* 0x0000000900347213 */ /* 0x000fe20000000000 */
[--C-:B------:R-:W-:Y:S01]  /*1520*/  @!P4 IMAD.IADD R4, R4, 0x1, -R3.reuse ;  /* 0x000000010404c824 */ /* 0x100fe200078e0a03 */
[----:B------:R-:W-:Y:S01]  /*1530*/  ISETP.GE.AND P4, PT, R13, RZ, PT ;  /* 0x000000ff0d00720c */ /* 0x000fe20003f86270 */
[----:B------:R-:W-:Y:S01]  /*1540*/  @!P1 IMAD.IADD R6, R6, 0x1, -R3 ;  /* 0x0000000106069824 */ /* 0x000fe200078e0a03 */
[----:B------:R-:W-:Y:S01]  /*1550*/  ISETP.GE.AND P1, PT, R17, RZ, PT ;  /* 0x000000ff1100720c */ /* 0x000fe20003f26270 */
[----:B------:R-:W-:Y:S01]  /*1560*/  IMAD.MOV R7, RZ, RZ, -R7 ;  /* 0x000000ffff077224 */ /* 0x000fe200078e0a07 */
[----:B------:R-:W-:Y:S01]  /*1570*/  LEA.HI R13, R162, R151, RZ, 0x1c ;  /* 0x00000097a20d7211 */ /* 0x000fe200078fe0ff */
[--C-:B------:R-:W-:Y:S01]  /*1580*/  @!P3 IMAD.IADD R36, R36, 0x1, -R3.reuse ;  /* 0x000000012424b824 */ /* 0x100fe200078e0a03 */
[----:B------:R-:W-:Y:S01]  /*1590*/  ISETP.GE.AND P3, PT, R21, RZ, PT ;  /* 0x000000ff1500720c */ /* 0x000fe20003f66270 */
[----:B------:R-:W-:Y:S01]  /*15a0*/  @!P2 IMAD.IADD R44, R44, 0x1, -R3 ;  /* 0x000000012c2ca824 */ /* 0x000fe200078e0a03 */
[----:B------:R-:W-:Y:S01]  /*15b0*/  LOP3.LUT R21, R15, 0x28, RZ, 0xfc, !PT ;  /* 0x000000280f157812 */ /* 0x000fe200078efcff */
[----:B------:R-:W-:-:S02]  /*15c0*/  IMAD.MOV.U32 R34, RZ, RZ, R6 ;  /* 0x000000ffff227224 */ /* 0x000fc400078e0006 */
[--C-:B------:R-:W-:Y:S01]  /*15d0*/  @!P6 IMAD.IADD R38, R38, 0x1, -R3.reuse ;  /* 0x000000012626e824 */ /* 0x100fe200078e0a03 */
[----:B------:R-:W-:Y:S01]  /*15e0*/  IABS R58, R21 ;  /* 0x00000015003a7213 */ /* 0x000fe20000000000 */
[----:B------:R-:W-:Y:S01]  /*15f0*/  @!P4 IMAD.MOV R36, RZ, RZ, -R36 ;  /* 0x000000ffff24c224 */ /* 0x000fe200078e0a24 */
[----:B------:R-:W-:Y:S01]  /*1600*/  ISETP.GT.U32.AND P4, PT, R3, R44, PT ;  /* 0x0000002c0300720c */ /* 0x000fe20003f84070 */
[----:B------:R-:W-:Y:S01]  /*1610*/  IMAD.MOV.U32 R32, RZ, RZ, R4 ;  /* 0x000000ffff207224 */ /* 0x000fe200078e0004 */
[----:B------:R-:W-:Y:S01]  /*1620*/  LOP3.LUT R4, R15, 0x50, RZ, 0xfc, !PT ;  /* 0x000000500f047812 */ /* 0x000fe200078efcff */
[----:B------:R-:W-:Y:S01]  /*1630*/  @!P5 IMAD.MOV R34, RZ, RZ, -R34 ;  /* 0x000000ffff22d224 */ /* 0x000fe200078e0a22 */
[C---:B------:R-:W-:Y:S01]  /*1640*/  ISETP.GT.U32.AND P5, PT, R3.reuse, R38, PT ;  /* 0x000000260300720c */ /* 0x040fe20003fa4070 */
[----:B------:R-:W-:Y:S01]  /*1650*/  IMAD R6, R3, R7, R40 ;  /* 0x0000000703067224 */ /* 0x000fe200078e0228 */
[----:B------:R-:W-:Y:S01]  /*1660*/  ISETP.GE.AND P2, PT, R4, RZ, PT ;  /* 0x000000ff0400720c */ /* 0x000fe20003f46270 */
[----:B------:R-:W-:Y:S01]  /*1670*/  IMAD.MOV.U32 R40, RZ, RZ, R22 ;  /* 0x000000ffff287224 */ /* 0x000fe200078e0016 */
[----:B------:R-:W-:Y:S01]  /*1680*/  IABS R4, R4 ;  /* 0x0000000400047213 */ /* 0x000fe20000000000 */
[----:B------:R-:W-:Y:S01]  /*1690*/  @!P0 IMAD.MOV R32, RZ, RZ, -R32 ;  /* 0x000000ffff208224 */ /* 0x000fe200078e0a20 */
[----:B------:R-:W-:Y:S01]  /*16a0*/  LOP3.LUT R7, R15, 0x48, RZ, 0xfc, !PT ;  /* 0x000000480f077812 */ /* 0x000fe200078efcff */
[----:B------:R-:W-:Y:S01]  /*16b0*/  @!P1 IMAD.MOV R40, RZ, RZ, -R40 ;  /* 0x000000ffff289224 */ /* 0x000fe200078e0a28 */
[----:B------:R-:W-:Y:S01]  /*16c0*/  ISETP.GE.AND P0, PT, R23, RZ, PT ;  /* 0x000000ff1700720c */ /* 0x000fe20003f06270 */
[--C-:B------:R-:W-:Y:S01]  /*16d0*/  @!P4 IMAD.IADD R44, R44, 0x1, -R3.reuse ;  /* 0x000000012c2cc824 */ /* 0x100fe200078e0a03 */
[----:B------:R-:W-:Y:S01]  /*16e0*/  ISETP.GT.U32.AND P4, PT, R3, R6, PT ;  /* 0x000000060300720c */ /* 0x000fe20003f84070 */
[----:B------:R-:W-:Y:S01]  /*16f0*/  IMAD.MOV.U32 R22, RZ, RZ, R4 ;  /* 0x000000ffff167224 */ /* 0x000fe200078e0004 */
[----:B------:R-:W-:Y:S01]  /*1700*/  ISETP.GE.AND P1, PT, R9, RZ, PT ;  /* 0x000000ff0900720c */ /* 0x000fe20003f26270 */
[----:B------:R-:W-:Y:S01]  /*1710*/  @!P5 IMAD.IADD R38, R38, 0x1, -R3 ;  /* 0x000000012626d824 */ /* 0x000fe200078e0a03 */
[----:B------:R-:W-:Y:S01]  /*1720*/  ISETP.GE.AND P5, PT, R7, RZ, PT ;  /* 0x000000ff0700720c */ /* 0x000fe20003fa6270 */
[----:B------:R-:W-:Y:S01]  /*1730*/  IMAD.HI.U32 R4, R5, R22, RZ ;  /* 0x0000001605047227 */ /* 0x000fe200078e00ff */
[----:B------:R-:W-:-:S02]  /*1740*/  IABS R7, R7 ;  /* 0x0000000700077213 */ /* 0x000fc40000000000 */
[----:B------:R-:W-:Y:S01]  /*1750*/  ISETP.GE.AND P6, PT, R25, RZ, PT ;  /* 0x000000ff1900720c */ /* 0x000fe20003fc6270 */
[----:B------:R-:W-:Y:S01]  /*1760*/  IMAD.MOV R4, RZ, RZ, -R4 ;  /* 0x000000ffff047224 */ /* 0x000fe200078e0a04 */
[C---:B------:R-:W-:Y:S01]  /*1770*/  LOP3.LUT R23, R15.reuse, 0x20, RZ, 0xfc, !PT ;  /* 0x000000200f177812 */ /* 0x040fe200078efcff */
[----:B------:R-:W-:Y:S01]  /*1780*/  IMAD.MOV.U32 R42, RZ, RZ, R38 ;  /* 0x000000ffff2a7224 */ /* 0x000fe200078e0026 */
[----:B------:R-:W-:Y:S01]  /*1790*/  LOP3.LUT R25, R15, 0x18, RZ, 0xfc, !PT ;  /* 0x000000180f197812 */ /* 0x000fe200078efcff */
[----:B------:R-:W-:Y:S01]  /*17a0*/  @!P4 IMAD.IADD R6, R6, 0x1, -R3 ;  /* 0x000000010606c824 */ /* 0x000fe200078e0a03 */
[----:B------:R-:W-:Y:S01]  /*17b0*/  IABS R60, R23 ;  /* 0x00000017003c7213 */ /* 0x000fe20000000000 */
[----:B------:R-:W-:Y:S01]  /*17c0*/  IMAD.MOV.U32 R38, RZ, RZ, R7 ;  /* 0x000000ffff267224 */ /* 0x000fe200078e0007 */
[----:B------:R-:W-:Y:S01]  /*17d0*/  IABS R62, R25 ;  /* 0x00000019003e7213 */ /* 0x000fe20000000000 */
[C---:B------:R-:W-:Y:S01]  /*17e0*/  IMAD R22, R3.reuse, R4, R22 ;  /* 0x0000000403167224 */ /* 0x040fe200078e0216 */
[----:B------:R-:W-:Y:S01]  /*17f0*/  ISETP.GT.U32.AND P4, PT, R3, R6, PT ;  /* 0x000000060300720c */ /* 0x000fe20003f84070 */
[----:B------:R-:W-:-:S04]  /*1800*/  IMAD.HI.U32 R4, R5, R38, RZ ;  /* 0x0000002605047227 */ /* 0x000fc800078e00ff */
[----:B------:R-:W-:Y:S01]  /*1810*/  @!P0 IMAD.MOV R44, RZ, RZ, -R44 ;  /* 0x000000ffff2c8224 */ /* 0x000fe200078e0a2c */
[----:B------:R-:W-:Y:S01]  /*1820*/  ISETP.GT.U32.AND P0, PT, R3, R22, PT ;  /* 0x000000160300720c */ /* 0x000fe20003f04070 */
[----:B------:R-:W-:Y:S02]  /*1830*/  IMAD.MOV R4, RZ, RZ, -R4 ;  /* 0x000000ffff047224 */ /* 0x000fe400078e0a04 */
[----:B------:R-:W-:-:S04]  /*1840*/  IMAD.HI.U32 R7, R5, R52, RZ ;  /* 0x0000003405077227 */ /* 0x000fc800078e00ff */
[C---:B------:R-:W-:Y:S02]  /*1850*/  IMAD R38, R3.reuse, R4, R38 ;  /* 0x0000000403267224 */ /* 0x040fe400078e0226 */
[----:B------:R-:W-:Y:S02]  /*1860*/  @!P4 IMAD.IADD R6, R6, 0x1, -R3 ;  /* 0x000000010606c824 */ /* 0x000fe400078e0a03 */
[----:B------:R-:W-:Y:S01]  /*1870*/  IMAD.MOV R7, RZ, RZ, -R7 ;  /* 0x000000ffff077224 */ /* 0x000fe200078e0a07 */
[----:B------:R-:W-:Y:S01]  /*1880*/  ISETP.GT.U32.AND P4, PT, R3, R38, PT ;  /* 0x000000260300720c */ /* 0x000fe20003f84070 */
[----:B------:R-:W-:Y:S02]  /*1890*/  @!P0 IMAD.IADD R22, R22, 0x1, -R3 ;  /* 0x0000000116168824 */ /* 0x000fe400078e0a03 */
[----:B------:R-:W-:-:S03]  /*18a0*/  IMAD.HI.U32 R9, R5, R54, RZ ;  /* 0x0000003605097227 */ /* 0x000fc600078e00ff */
[C---:B------:R-:W-:Y:S01]  /*18b0*/  ISETP.GT.U32.AND P0, PT, R3.reuse, R22, PT ;  /* 0x000000160300720c */ /* 0x040fe20003f04070 */
[----:B------:R-:W-:Y:S02]  /*18c0*/  IMAD R52, R3, R7, R52 ;  /* 0x0000000703347224 */ /* 0x000fe400078e0234 */
[----:B------:R-:W-:Y:S01]  /*18d0*/  @!P3 IMAD.MOV R42, RZ, RZ, -R42 ;  /* 0x000000ffff2ab224 */ /* 0x000fe200078e0a2a */
[----:B------:R-:W-:Y:S01]  /*18e0*/  ISETP.GE.AND P3, PT, R11, RZ, PT ;  /* 0x000000ff0b00720c */ /* 0x000fe20003f66270 */
[----:B------:R-:W-:-:S04]  /*18f0*/  IMAD.HI.U32 R11, R5, R58, RZ ;  /* 0x0000003a050b7227 */ /* 0x000fc800078e00ff */
[----:B------:R-:W-:Y:S02]  /*1900*/  @!P4 IMAD.IADD R38, R38, 0x1, -R3 ;  /* 0x000000012626c824 */ /* 0x000fe400078e0a03 */
[----:B------:R-:W-:Y:S02]  /*1910*/  IMAD.MOV R9, RZ, RZ, -R9 ;  /* 0x000000ffff097224 */ /* 0x000fe400078e0a09 */
[----:B------:R-:W-:Y:S01]  /*1920*/  @!P0 IMAD.IADD R22, R22, 0x1, -R3 ;  /* 0x0000000116168824 */ /* 0x000fe200078e0a03 */
[C---:B------:R-:W-:Y:S01]  /*1930*/  ISETP.GT.U32.AND P4, PT, R3.reuse, R38, PT ;  /* 0x000000260300720c */ /* 0x040fe20003f84070 */
[----:B------:R-:W-:Y:S01]  /*1940*/  IMAD.MOV R11, RZ, RZ, -R11 ;  /* 0x000000ffff0b7224 */ /* 0x000fe200078e0a0b */
[C---:B------:R-:W-:Y:S01]  /*1950*/  ISETP.GT.U32.AND P0, PT, R3.reuse, R52, PT ;  /* 0x000000340300720c */ /* 0x040fe20003f04070 */
[----:B------:R-:W-:Y:S02]  /*1960*/  IMAD R54, R3, R9, R54 ;  /* 0x0000000903367224 */ /* 0x000fe400078e0236 */
[----:B------:R-:W-:-:S02]  /*1970*/  IMAD.MOV.U32 R48, RZ, RZ, R22 ;  /* 0x000000ffff307224 */ /* 0x000fc400078e0016 */
[C---:B------:R-:W-:Y:S02]  /*1980*/  IMAD R58, R3.reuse, R11, R58 ;  /* 0x0000000b033a7224 */ /* 0x040fe400078e023a */
[----:B------:R-:W-:Y:S01]  /*1990*/  @!P2 IMAD.MOV R48, RZ, RZ, -R48 ;  /* 0x000000ffff30a224 */ /* 0x000fe200078e0a30 */
[----:B------:R-:W-:Y:S01]  /*19a0*/  ISETP.GT.U32.AND P2, PT, R3, R54, PT ;  /* 0x000000360300720c */ /* 0x000fe20003f44070 */
[----:B------:R-:W-:Y:S02]  /*19b0*/  VIADD R4, R13, 0xf8 ;  /* 0x000000f80d047836 */ /* 0x000fe40000000000 */
[--C-:B------:R-:W-:Y:S01]  /*19c0*/  @!P4 IMAD.IADD R38, R38, 0x1, -R3.reuse ;  /* 0x000000012626c824 */ /* 0x100fe200078e0a03 */
[----:B------:R-:W-:Y:S01]  /*19d0*/  ISETP.GT.U32.AND P4, PT, R3, R58, PT ;  /* 0x0000003a0300720c */ /* 0x000fe20003f84070 */
[----:B------:R-:W-:Y:S01]  /*19e0*/  IMAD.MOV.U32 R46, RZ, RZ, R6 ;  /* 0x000000ffff2e7224 */ /* 0x000fe200078e0006 */
[----:B------:R-:W-:Y:S01]  /*19f0*/  IABS R50, R4 ;  /* 0x0000000400327213 */ /* 0x000fe20000000000 */
[----:B------:R-:W-:-:S02]  /*1a00*/  @!P0 IMAD.IADD R52, R52, 0x1, -R3 ;  /* 0x0000000134348824 */ /* 0x000fc400078e0a03 */
[----:B------:R-:W-:Y:S01]  /*1a10*/  @!P6 IMAD.MOV R46, RZ, RZ, -R46 ;  /* 0x000000ffff2ee224 */ /* 0x000fe200078e0a2e */
[----:B------:R-:W-:Y:S01]  /*1a20*/  ISETP.GE.AND P6, PT, R4, RZ, PT ;  /* 0x000000ff0400720c */ /* 0x000fe20003fc6270 */
[----:B------:R-:W-:Y:S01]  /*1a30*/  IMAD.HI.U32 R4, R5, R60, RZ ;  /* 0x0000003c05047227 */ /* 0x000fe200078e00ff */
[----:B------:R-:W-:-:S03]  /*1a40*/  ISETP.GT.U32.AND P0, PT, R3, R52, PT ;  /* 0x000000340300720c */ /* 0x000fc60003f04070 */
[----:B------:R-:W-:Y:S02]  /*1a50*/  @!P2 IMAD.IADD R54, R54, 0x1, -R3 ;  /* 0x000000013636a824 */ /* 0x000fe400078e0a03 */
[----:B------:R-:W-:-:S04]  /*1a60*/  IMAD.HI.U32 R6, R5, R62, RZ ;  /* 0x0000003e05067227 */ /* 0x000fc800078e00ff */
[----:B------:R-:W-:Y:S02]  /*1a70*/  IMAD.MOV R4, RZ, RZ, -R4 ;  /* 0x000000ffff047224 */ /* 0x000fe400078e0a04 */
[----:B------:R-:W-:Y:S01]  /*1a80*/  @!P4 IMAD.IADD R58, R58, 0x1, -R3 ;  /* 0x000000013a3ac824 */ /* 0x000fe200078e0a03 */
[C---:B------:R-:W-:Y:S01]  /*1a90*/  ISETP.GT.U32.AND P4, PT, R3.reuse, R54, PT ;  /* 0x000000360300720c */ /* 0x040fe20003f84070 */
[----:B------:R-:W-:Y:S02]  /*1aa0*/  IMAD.MOV R7, RZ, RZ, -R6 ;  /* 0x000000ffff077224 */ /* 0x000fe400078e0a06 */
[----:B------:R-:W-:Y:S02]  /*1ab0*/  IMAD R60, R3, R4, R60 ;  /* 0x00000004033c7224 */ /* 0x000fe400078e023c */
[----:B------:R-:W-:-:S04]  /*1ac0*/  IMAD.HI.U32 R6, R5, R64, RZ ;  /* 0x0000004005067227 */ /* 0x000fc800078e00ff */
[----:B------:R-:W-:-:S04]  /*1ad0*/  IMAD.HI.U32 R4, R5, R50, RZ ;  /* 0x0000003205047227 */ /* 0x000fc800078e00ff */
[C---:B------:R-:W-:Y:S02]  /*1ae0*/  IMAD R62, R3.reuse, R7, R62 ;  /* 0x00000007033e7224 */ /* 0x040fe400078e023e */
[----:B------:R-:W-:Y:S02]  /*1af0*/  IMAD.MOV R6, RZ, RZ, -R6 ;  /* 0x000000ffff067224 */ /* 0x000fe400078e0a06 */
[----:B------:R-:W-:Y:S01]  /*1b00*/  @!P0 IMAD.IADD R52, R52, 0x1, -R3 ;  /* 0x0000000134348824 */ /* 0x000fe200078e0a03 */
[C---:B------:R-:W-:Y:S01]  /*1b10*/  ISETP.GT.U32.AND P0, PT, R3.reuse, R60, PT ;  /* 0x0000003c0300720c */ /* 0x040fe20003f04070 */
[----:B------:R-:W-:Y:S02]  /*1b20*/  IMAD.MOV R4, RZ, RZ, -R4 ;  /* 0x000000ffff047224 */ /* 0x000fe400078e0a04 */
[C---:B------:R-:W-:Y:S02]  /*1b30*/  IMAD R64, R3.reuse, R6, R64 ;  /* 0x0000000603407224 */ /* 0x040fe400078e0240 */
[----:B------:R-:W-:Y:S01]  /*1b40*/  @!P1 IMAD.MOV R52, RZ, RZ, -R52 ;  /* 0x000000ffff349224 */ /* 0x000fe200078e0a34 */
[C---:B------:R-:W-:Y:S01]  /*1b50*/  ISETP.GT.U32.AND P1, PT, R3.reuse, R62, PT ;  /* 0x0000003e0300720c */ /* 0x040fe20003f24070 */
[----:B------:R-:W-:-:S02]  /*1b60*/  IMAD R6, R3, R4, R50 ;  /* 0x0000000403067224 */ /* 0x000fc400078e0232 */
[----:B------:R-:W-:Y:S02]  /*1b70*/  IMAD.MOV.U32 R50, RZ, RZ, R38 ;  /* 0x000000ffff327224 */ /* 0x000fe400078e0026 */
[--C-:B------:R-:W-:Y:S01]  /*1b80*/  @!P4 IMAD.IADD R54, R54, 0x1, -R3.reuse ;  /* 0x000000013636c824 */ /* 0x100fe200078e0a03 */
[----:B------:R-:W-:Y:S01]  /*1b90*/  ISETP.GT.U32.AND P4, PT, R3, R64, PT ;  /* 0x000000400300720c */ /* 0x000fe20003f84070 */
[C---:B------:R-:W-:Y:S02]  /*1ba0*/  VIADD R4, R13.reuse, 0xb8 ;  /* 0x000000b80d047836 */ /* 0x040fe40000000000 */
[----:B------:R-:W-:Y:S02]  /*1bb0*/  VIADD R17, R13, 0x78 ;  /* 0x000000780d117836 */ /* 0x000fe40000000000 */
[----:B------:R-:W-:Y:S01]  /*1bc0*/  @!P5 IMAD.MOV R50, RZ, RZ, -R50 ;  /* 0x000000ffff32d224 */ /* 0x000fe200078e0a32 */
[----:B------:R-:W-:Y:S01]  /*1bd0*/  ISETP.GT.U32.AND P5, PT, R3, R58, PT ;  /* 0x0000003a0300720c */ /* 0x000fe20003fa4070 */
[--C-:B------:R-:W-:Y:S01]  /*1be0*/  @!P0 IMAD.IADD R60, R60, 0x1, -R3.reuse ;  /* 0x000000013c3c8824 */ /* 0x100fe200078e0a03 */
[----:B------:R-:W-:Y:S01]  /*1bf0*/  IABS R22, R4 ;  /* 0x0000000400167213 */ /* 0x000fe20000000000 */
[----:B------:R-:W-:Y:S01]  /*1c00*/  @!P1 IMAD.IADD R62, R62, 0x1, -R3 ;  /* 0x000000013e3e9824 */ /* 0x000fe200078e0a03 */
[----:B------:R-:W-:Y:S01]  /*1c10*/  IABS R38, R17 ;  /* 0x0000001100267213 */ /* 0x000fe20000000000 */
[----:B------:R-:W-:Y:S01]  /*1c20*/  VIADD R9, R13, 0x38 ;  /* 0x000000380d097836 */ /* 0x000fe20000000000 */
[----:B------:R-:W-:Y:S01]  /*1c30*/  ISETP.GE.AND P2, PT, R4, RZ, PT ;  /* 0x000000ff0400720c */ /* 0x000fe20003f46270 */
[----:B------:R-:W-:Y:S01]  /*1c40*/  IMAD.HI.U32 R4, R5, R22, RZ ;  /* 0x0000001605047227 */ /* 0x000fe200078e00ff */
[----:B------:R-:W-:-:S02]  /*1c50*/  ISETP.GE.AND P0, PT, R21, RZ, PT ;  /* 0x000000ff1500720c */ /* 0x000fc40003f06270 */
[----:B------:R-:W-:Y:S01]  /*1c60*/  ISETP.GT.U32.AND P1, PT, R3, R60, PT ;  /* 0x0000003c0300720c */ /* 0x000fe20003f24070 */
[----:B------:R-:W-:Y:S01]  /*1c70*/  IMAD.HI.U32 R7, R5, R38, RZ ;  /* 0x0000002605077227 */ /* 0x000fe200078e00ff */
[----:B------:R-:W-:Y:S02]  /*1c80*/  IABS R66, R9 ;  /* 0x0000000900427213 */ /* 0x000fe40000000000 */
[----:B------:R-:W-:Y:S01]  /*1c90*/  LOP3.LUT R13, R15, 0x8, RZ, 0xfc, !PT ;  /* 0x000000080f0d7812 */ /* 0x000fe200078efcff */
[----:B------:R-:W-:Y:S01]  /*1ca0*/  @!P4 IMAD.IADD R64, R64, 0x1, -R3 ;  /* 0x000000014040c824 */ /* 0x000fe200078e0a03 */
[C---:B------:R-:W-:Y:S01]  /*1cb0*/  ISETP.GT.U32.AND P4, PT, R3.reuse, R62, PT ;  /* 0x0000003e0300720c */ /* 0x040fe20003f84070 */
[----:B------:R-:W-:Y:S02]  /*1cc0*/  IMAD.MOV R11, RZ, RZ, -R4 ;  /* 0x000000ffff0b7224 */ /* 0x000fe400078e0a04 */
[----:B------:R-:W-:Y:S02]  /*1cd0*/  IMAD.MOV R7, RZ, RZ, -R7 ;  /* 0x000000ffff077224 */ /* 0x000fe400078e0a07 */
[----:B------:R-:W-:Y:S01]  /*1ce0*/  @!P5 IMAD.IADD R58, R58, 0x1, -R3 ;  /* 0x000000013a3ad824 */ /* 0x000fe200078e0a03 */
[C---:B------:R-:W-:Y:S01]  /*1cf0*/  ISETP.GT.U32.AND P5, PT, R3.reuse, R6, PT ;  /* 0x000000060300720c */ /* 0x040fe20003fa4070 */
[----:B------:R-:W-:-:S02]  /*1d00*/  IMAD R22, R3, R11, R22 ;  /* 0x0000000b03167224 */ /* 0x000fc400078e0216 */
[C---:B------:R-:W-:Y:S02]  /*1d10*/  IMAD R38, R3.reuse, R7, R38 ;  /* 0x0000000703267224 */ /* 0x040fe400078e0226 */
[----:B------:R-:W-:Y:S01]  /*1d20*/  @!P0 IMAD.MOV R58, RZ, RZ, -R58 ;  /* 0x000000ffff3a8224 */ /* 0x000fe200078e0a3a */
[C---:B------:R-:W-:Y:S01]  /*1d30*/  ISETP.GT.U32.AND P0, PT, R3.reuse, R22, PT ;  /* 0x000000160300720c */ /* 0x040fe20003f04070 */
[--C-:B------:R-:W-:Y:S01]  /*1d40*/  @!P1 IMAD.IADD R60, R60, 0x1, -R3.reuse ;  /* 0x000000013c3c9824 */ /* 0x100fe200078e0a03 */
[----:B------:R-:W-:Y:S01]  /*1d50*/  ISETP.GT.U32.AND P1, PT, R3, R38, PT ;  /* 0x000000260300720c */ /* 0x000fe20003f24070 */
[----:B------:R-:W-:Y:S01]  /*1d60*/  @!P4 IMAD.IADD R62, R62, 0x1, -R3 ;  /* 0x000000013e3ec824 */ /* 0x000fe200078e0a03 */
[----:B------:R-:W-:Y:S01]  /*1d70*/  ISETP.GE.AND P4, PT, R23, RZ, PT ;  /* 0x000000ff1700720c */ /* 0x000fe20003f86270 */
[----:B------:R-:W-:-:S04]  /*1d80*/  IMAD.HI.U32 R4, R5, R66, RZ ;  /* 0x0000004205047227 */ /* 0x000fc800078e00ff */
[--C-:B------:R-:W-:Y:S01]  /*1d90*/  @!P5 IMAD.IADD R6, R6, 0x1, -R3.reuse ;  /* 0x000000010606d824 */ /* 0x100fe200078e0a03 */
[----:B------:R-:W-:Y:S01]  /*1da0*/  ISETP.GT.U32.AND P5, PT, R3, R64, PT ;  /* 0x000000400300720c */ /* 0x000fe20003fa4070 */
[----:B------:R-:W-:Y:S02]  /*1db0*/  IMAD.MOV R4, RZ, RZ, -R4 ;  /* 0x000000ffff047224 */ /* 0x000fe400078e0a04 */
[----:B------:R-:W-:Y:S02]  /*1dc0*/  IMAD.MOV.U32 R56, RZ, RZ, R54 ;  /* 0x000000ffff387224 */ /* 0x000fe400078e0036 */
[--C-:B------:R-:W-:Y:S01]  /*1dd0*/  @!P0 IMAD.IADD R22, R22, 0x1, -R3.reuse ;  /* 0x0000000116168824 */ /* 0x100fe200078e0a03 */
[----:B------:R-:W-:Y:S01]  /*1de0*/  ISETP.GE.AND P0, PT, R17, RZ, PT ;  /* 0x000000ff1100720c */ /* 0x000fe20003f06270 */
[C---:B------:R-:W-:Y:S01]  /*1df0*/  IMAD R54, R3.reuse, R4, R66 ;  /* 0x0000000403367224 */ /* 0x040fe200078e0242 */
[----:B------:R-:W-:Y:S01]  /*1e00*/  IABS R66, R13 ;  /* 0x0000000d00427213 */ /* 0x000fe20000000000 */
[----:B------:R-:W-:Y:S01]  /*1e10*/  @!P1 IMAD.IADD R38, R38, 0x1, -R3 ;  /* 0x0000000126269824 */ /* 0x000fe200078e0a03 */
[----:B------:R-:W-:Y:S01]  /*1e20*/  ISETP.GT.U32.AND P1, PT, R3, R22, PT ;  /* 0x000000160300720c */ /* 0x000fe20003f24070 */
[----:B------:R-:W-:-:S02]  /*1e30*/  @!P4 IMAD.MOV R60, RZ, RZ, -R60 ;  /* 0x000000ffff3cc224 */ /* 0x000fc400078e0a3c */
[----:B------:R-:W-:Y:S01]  /*1e40*/  IMAD.HI.U32 R4, R5, R68, RZ ;  /* 0x0000004405047227 */ /* 0x000fe200078e00ff */
[----:B------:R-:W-:-:S03]  /*1e50*/  ISETP.GT.U32.AND P4, PT, R3, R38, PT ;  /* 0x000000260300720c */ /* 0x000fc60003f84070 */
[----:B------:R-:W-:-:S04]  /*1e60*/  IMAD.HI.U32 R5, R5, R66, RZ ;  /* 0x0000004205057227 */ /* 0x000fc800078e00ff */
[----:B------:R-:W-:Y:S01]  /*1e70*/  @!P3 IMAD.MOV R56, RZ, RZ, -R56 ;  /* 0x000000ffff38b224 */ /* 0x000fe200078e0a38 */
[C---:B------:R-:W-:Y:S01]  /*1e80*/  ISETP.GT.U32.AND P3, PT, R3.reuse, R6, PT ;  /* 0x000000060300720c */ /* 0x040fe20003f64070 */
[----:B------:R-:W-:Y:S01]  /*1e90*/  @!P5 IMAD.IADD R64, R64, 0x1, -R3 ;  /* 0x000000014040d824 */ /* 0x000fe200078e0a03 */
[C---:B------:R-:W-:Y:S01]  /*1ea0*/  ISETP.GT.U32.AND P5, PT, R3.reuse, R54, PT ;  /* 0x000000360300720c */ /* 0x040fe20003fa4070 */
[----:B------:R-:W-:Y:S02]  /*1eb0*/  IMAD.MOV R4, RZ, RZ, -R4 ;  /* 0x000000ffff047224 */ /* 0x000fe400078e0a04 */
[----:B------:R-:W-:Y:S01]  /*1ec0*/  IMAD.MOV R7, RZ, RZ, -R5 ;  /* 0x000000ffff077224 */ /* 0x000fe200078e0a05 */
[----:B------:R-:W-:Y:S01]  /*1ed0*/  LOP3.LUT R5, R162, 0x10, RZ, 0xc0, !PT ;  /* 0x00000010a2057812 */ /* 0x000fe200078ec0ff */
[C---:B------:R-:W-:Y:S02]  /*1ee0*/  IMAD R68, R3.reuse, R4, R68 ;  /* 0x0000000403447224 */ /* 0x040fe400078e0244 */
[----:B------:R-:W-:Y:S01]  /*1ef0*/  IMAD R66, R3, R7, R66 ;  /* 0x0000000703427224 */ /* 0x000fe200078e0242 */
[----:B------:R-:W-:Y:S01]  /*1f00*/  LEA R70, R5, UR5, 0x6 ;  /* 0x0000000505467c11 */ /* 0x000fe2000f8e30ff */
[--C-:B------:R-:W-:Y:S01]  /*1f10*/  @!P1 IMAD.IADD R22, R22, 0x1, -R3.reuse ;  /* 0x0000000116169824 */ /* 0x100fe200078e0a03 */
[C---:B------:R-:W-:Y:S01]  /*1f20*/  ISETP.GT.U32.AND P1, PT, R3.reuse, R68, PT ;  /* 0x000000440300720c */ /* 0x040fe20003f24070 */
[--C-:B------:R-:W-:Y:S01]  /*1f30*/  @!P4 IMAD.IADD R38, R38, 0x1, -R3.reuse ;  /* 0x000000012626c824 */ /* 0x100fe200078e0a03 */
[----:B------:R-:W-:Y:S01]  /*1f40*/  ISETP.GT.U32.AND P4, PT, R3, R66, PT ;  /* 0x000000420300720c */ /* 0x000fe20003f84070 */
[--C-:B------:R-:W-:Y:S01]  /*1f50*/  @!P3 IMAD.IADD R6, R6, 0x1, -R3.reuse ;  /* 0x000000010606b824 */ /* 0x100fe200078e0a03 */
[----:B------:R-:W-:Y:S01]  /*1f60*/  ISETP.GE.AND P3, PT, R25, RZ, PT ;  /* 0x000000ff1900720c */ /* 0x000fe20003f66270 */
[--C-:B------:R-:W-:Y:S01]  /*1f70*/  @!P5 IMAD.IADD R54, R54, 0x1, -R3.reuse ;  /* 0x000000013636d824 */ /* 0x100fe200078e0a03 */
[----:B------:R-:W-:Y:S01]  /*1f80*/  ISETP.GE.AND P5, PT, R27, RZ, PT ;  /* 0x000000ff1b00720c */ /* 0x000fe20003fa6270 */
[----:B------:R-:W-:Y:S01]  /*1f90*/  @!P6 IMAD.MOV R6, RZ, RZ, -R6 ;  /* 0x000000ffff06e224 */ /* 0x000fe200078e0a06 */
[----:B------:R-:W-:Y:S01]  /*1fa0*/  LOP3.LUT R7, R150, 0x60, RZ, 0xc0, !PT ;  /* 0x0000006096077812 */ /* 0x000fe200078ec0ff */
[----:B------:R-:W-:Y:S01]  /*1fb0*/  @!P2 IMAD.MOV R22, RZ, RZ, -R22 ;  /* 0x000000ffff16a224 */ /* 0x000fe200078e0a16 */
[----:B---3--:R-:W-:Y:S01]  /*1fc0*/  LEA R157, P2, R165, UR12, 0x1 ;  /* 0x0000000ca59d7c11 */ /* 0x008fe2000f8408ff */
[----:B------:R-:W-:Y:S01]  /*1fd0*/  @!P0 IMAD.MOV R38, RZ, RZ, -R38 ;  /* 0x000000ffff268224 */ /* 0x000fe200078e0a26 */
[----:B------:R-:W-:Y:S01]  /*1fe0*/  LEA R161, P0, R169, UR12, 0x1 ;  /* 0x0000000ca9a17c11 */ /* 0x000fe2000f8008ff */
[--C-:B------:R-:W-:Y:S01]  /*1ff0*/  @!P1 IMAD.IADD R68, R68, 0x1, -R3.reuse ;  /* 0x0000000144449824 */ /* 0x100fe200078e0a03 */
[----:B------:R-:W-:Y:S01]  /*2000*/  ISETP.GE.AND P1, PT, R15, RZ, PT ;  /* 0x000000ff0f00720c */ /* 0x000fe20003f26270 */
[----:B------:R-:W-:Y:S01]  /*2010*/  @!P4 IMAD.IADD R66, R66, 0x1, -R3 ;  /* 0x000000014242c824 */ /* 0x000fe200078e0a03 */
[----:B------:R-:W-:Y:S01]  /*2020*/  LEA.HI.X.SX32 R165, R165, UR13, 0x1, P2 ;  /* 0x0000000da5a57c11 */ /* 0x000fe200090f0eff */
[----:B------:R-:W-:Y:S01]  /*2030*/  @!P3 IMAD.MOV R62, RZ, RZ, -R62 ;  /* 0x000000ffff3eb224 */ /* 0x000fe200078e0a3e */
[C---:B------:R-:W-:Y:S01]  /*2040*/  ISETP.GT.U32.AND P3, PT, R3.reuse, R54, PT ;  /* 0x000000360300720c */ /* 0x040fe20003f64070 */
[----:B------:R-:W-:Y:S01]  /*2050*/  @!P5 IMAD.MOV R64, RZ, RZ, -R64 ;  /* 0x000000ffff40d224 */ /* 0x000fe200078e0a40 */
[C---:B------:R-:W-:Y:S01]  /*2060*/  ISETP.GT.U32.AND P4, PT, R3.reuse, R68, PT ;  /* 0x000000440300720c */ /* 0x040fe20003f84070 */
[----:B------:R-:W-:Y:S01]  /*2070*/  IMAD.SHL.U32 R4, R162, 0x40, RZ ;  /* 0x00000040a2047824 */ /* 0x000fe200078e00ff */
[----:B------:R-:W-:Y:S01]  /*2080*/  ISETP.GT.U32.AND P5, PT, R3, R66, PT ;  /* 0x000000420300720c */ /* 0x000fe20003fa4070 */
[----:B------:R-:W-:Y:S01]  /*2090*/  IMAD.IADD R11, R7, 0x1, R70 ;  /* 0x00000001070b7824 */ /* 0x000fe200078e0246 */
[----:B------:R-:W-:-:S02]  /*20a0*/  LEA.HI.X.SX32 R169, R169, UR13, 0x1, P0 ;  /* 0x0000000da9a97c11 */ /* 0x000fc400080f0eff */
[----:B------:R-:W-:-:S05]  /*20b0*/  LOP3.LUT R4, R4, 0x1c0, RZ, 0xc0, !PT ;  /* 0x000001c004047812 */ /* 0x000fca00078ec0ff */
[--C-:B------:R-:W-:Y:S01]  /*20c0*/  @!P3 IMAD.IADD R54, R54, 0x1, -R3.reuse ;  /* 0x000000013636b824 */ /* 0x100fe200078e0a03 */
[----:B------:R-:W-:Y:S01]  /*20d0*/  ISETP.GE.AND P3, PT, R9, RZ, PT ;  /* 0x000000ff0900720c */ /* 0x000fe20003f66270 */
[--C-:B------:R-:W-:Y:S01]  /*20e0*/  @!P4 IMAD.IADD R68, R68, 0x1, -R3.reuse ;  /* 0x000000014444c824 */ /* 0x100fe200078e0a03 */
[----:B------:R-:W-:Y:S01]  /*20f0*/  ISETP.GE.AND P4, PT, R13, RZ, PT ;  /* 0x000000ff0d00720c */ /* 0x000fe20003f86270 */
[----:B------:R-:W-:Y:S01]  /*2100*/  @!P5 IMAD.IADD R66, R66, 0x1, -R3 ;  /* 0x000000014242d824 */ /* 0x000fe200078e0a03 */
[----:B------:R-:W-:Y:S01]  /*2110*/  ISETP.NE.AND P5, PT, R19, RZ, PT ;  /* 0x000000ff1300720c */ /* 0x000fe20003fa5270 */
[----:B------:R-:W-:Y:S01]  /*2120*/  @!P1 IMAD.MOV R68, RZ, RZ, -R68 ;  /* 0x000000ffff449224 */ /* 0x000fe200078e0a44 */
[----:B------:R-:W-:Y:S01]  /*2130*/  LOP3.LUT R3, RZ, R19, RZ, 0x33, !PT ;  /* 0x00000013ff037212 */ /* 0x000fe200078e33ff */
[----:B------:R-:W-:Y:S01]  /*2140*/  IMAD R152, R5, 0x20, R4 ;  /* 0x0000002005987824 */ /* 0x000fe200078e0204 */
[----:B------:R-:W-:Y:S01]  /*2150*/  LEA R155, P1, R163, UR12, 0x1 ;  /* 0x0000000ca39b7c11 */ /* 0x000fe2000f8208ff */
[----:B------:R-:W-:Y:S01]  /*2160*/  IMAD.SHL.U32 R4, R162, 0x8, RZ ;  /* 0x00000008a2047824 */ /* 0x000fe200078e00ff */
[----:B------:R-:W-:-:S02]  /*2170*/  SEL R6, R3, R6, !P5 ;  /* 0x0000000603067207 */ /* 0x000fc40006800000 */
[C---:B------:R-:W-:Y:S01]  /*2180*/  SEL R8, R3.reuse, R8, !P5 ;  /* 0x0000000803087207 */ /* 0x040fe20006800000 */
[----:B------:R-:W-:Y:S01]  /*2190*/  @!P3 IMAD.MOV R54, RZ, RZ, -R54 ;  /* 0x000000ffff36b224 */ /* 0x000fe200078e0a36 */
[C---:B------:R-:W-:Y:S01]  /*21a0*/  SEL R10, R3.reuse, R10, !P5 ;  /* 0x0000000a030a7207 */ /* 0x040fe20006800000 */
[----:B-1----:R-:W-:Y:S01]  /*21b0*/  IMAD R6, R6, UR10, RZ ;  /* 0x0000000a06067c24 */ /* 0x002fe2000f8e02ff */
[C---:B------:R-:W-:Y:S01]  /*21c0*/  SEL R12, R3.reuse, R12, !P5 ;  /* 0x0000000c030c7207 */ /* 0x040fe20006800000 */
[----:B------:R-:W-:Y:S01]  /*21d0*/  IMAD R8, R8, UR10, RZ ;  /* 0x0000000a08087c24 */ /* 0x000fe2000f8e02ff */
[C---:B------:R-:W-:Y:S01]  /*21e0*/  SEL R14, R3.reuse, R14, !P5 ;  /* 0x0000000e030e7207 */ /* 0x040fe20006800000 */
[----:B------:R-:W-:Y:S01]  /*21f0*/  @!P4 IMAD.MOV R66, RZ, RZ, -R66 ;  /* 0x000000ffff42c224 */ /* 0x000fe200078e0a42 */
[C---:B------:R-:W-:Y:S01]  /*2200*/  SEL R16, R3.reuse, R16, !P5 ;  /* 0x0000001003107207 */ /* 0x040fe20006800000 */
[----:B------:R-:W-:Y:S01]  /*2210*/  IMAD R10, R10, UR10, RZ ;  /* 0x0000000a0a0a7c24 */ /* 0x000fe2000f8e02ff */
[----:B------:R-:W-:Y:S01]  /*2220*/  SEL R18, R3, R18, !P5 ;  /* 0x0000001203127207 */ /* 0x000fe20006800000 */
[----:B------:R-:W-:Y:S01]  /*2230*/  IMAD R12, R12, UR10, RZ ;  /* 0x0000000a0c0c7c24 */ /* 0x000fe2000f8e02ff */
[----:B------:R-:W-:Y:S01]  /*2240*/  LEA.HI.X.SX32 R163, R163, UR13, 0x1, P1 ;  /* 0x0000000da3a37c11 */ /* 0x000fe200088f0eff */
[----:B------:R-:W-:Y:S01]  /*2250*/  IMAD R14, R14, UR10, RZ ;  /* 0x0000000a0e0e7c24 */ /* 0x000fe2000f8e02ff */
[C---:B------:R-:W-:Y:S01]  /*2260*/  SEL R20, R3.reuse, R20, !P5 ;  /* 0x0000001403147207 */ /* 0x040fe20006800000 */
[----:B------:R-:W-:Y:S01]  /*2270*/  IMAD R16, R16, UR10, RZ ;  /* 0x0000000a10107c24 */ /* 0x000fe2000f8e02ff */
[C---:B------:R-:W-:Y:S01]  /*2280*/  SEL R22, R3.reuse, R22, !P5 ;  /* 0x0000001603167207 */ /* 0x040fe20006800000 */
[----:B------:R-:W-:Y:S01]  /*2290*/  IMAD R18, R18, UR10, RZ ;  /* 0x0000000a12127c24 */ /* 0x000fe2000f8e02ff */
[C---:B------:R-:W-:Y:S01]  /*22a0*/  SEL R24, R3.reuse, R24, !P5 ;  /* 0x0000001803187207 */ /* 0x040fe20006800000 */
[----:B------:R-:W-:Y:S01]  /*22b0*/  IMAD R20, R20, UR10, RZ ;  /* 0x0000000a14147c24 */ /* 0x000fe2000f8e02ff */
[----:B------:R-:W-:Y:S01]  /*22c0*/  SEL R26, R3, R26, !P5 ;  /* 0x0000001a031a7207 */ /* 0x000fe20006800000 */
[----:B------:R-:W-:Y:S01]  /*22d0*/  IMAD R22, R22, UR10, RZ ;  /* 0x0000000a16167c24 */ /* 0x000fe2000f8e02ff */
[----:B------:R-:W-:Y:S01]  /*22e0*/  LEA R159, P3, R167, UR12, 0x1 ;  /* 0x0000000ca79f7c11 */ /* 0x000fe2000f8608ff */
[----:B------:R-:W-:Y:S01]  /*22f0*/  IMAD R24, R24, UR10, RZ ;  /* 0x0000000a18187c24 */ /* 0x000fe2000f8e02ff */
[----:B------:R-:W-:Y:S01]  /*2300*/  LEA R180, P1, R6, UR14, 0x1 ;  /* 0x0000000e06b47c11 */ /* 0x000fe2000f8208ff */
[----:B------:R-:W-:Y:S01]  /*2310*/  IMAD R26, R26, UR10, RZ ;  /* 0x0000000a1a1a7c24 */ /* 0x000fe2000f8e02ff */
[----:B------:R-:W-:-:S02]  /*2320*/  SEL R28, R3, R28, !P5 ;  /* 0x0000001c031c7207 */ /* 0x000fc40006800000 */
[----:B------:R-:W-:Y:S02]  /*2330*/  LEA R178, P2, R8, UR14, 0x1 ;  /* 0x0000000e08b27c11 */ /* 0x000fe4000f8408ff */
[C---:B------:R-:W-:Y:S01]  /*2340*/  SEL R30, R3.reuse, R30, !P5 ;  /* 0x0000001e031e7207 */ /* 0x040fe20006800000 */
[----:B------:R-:W-:Y:S01]  /*2350*/  IMAD R28, R28, UR10, RZ ;  /* 0x0000000a1c1c7c24 */ /* 0x000fe2000f8e02ff */
[C---:B------:R-:W-:Y:S02]  /*2360*/  SEL R32, R3.reuse, R32, !P5 ;  /* 0x0000002003207207 */ /* 0x040fe40006800000 */
[C---:B------:R-:W-:Y:S01]  /*2370*/  SEL R34, R3.reuse, R34, !P5 ;  /* 0x0000002203227207 */ /* 0x040fe20006800000 */
[----:B------:R-:W-:Y:S01]  /*2380*/  IMAD R30, R30, UR10, RZ ;  /* 0x0000000a1e1e7c24 */ /* 0x000fe2000f8e02ff */
        /* <DEDUP_REMOVED lines=34> */
[----:B------:R-:W-:Y:S01]  /*25b0*/  LEA.HI.X.SX32 R167, R167, UR13, 0x1, P3 ;  /* 0x0000000da7a77c11 */ /* 0x000fe200098f0eff */
[----:B------:R-:W-:Y:S01]  /*25c0*/  IMAD R66, R66, UR10, RZ ;  /* 0x0000000a42427c24 */ /* 0x000fe2000f8e02ff */
[----:B------:R-:W-:Y:S01]  /*25d0*/  LEA.HI.X.SX32 R181, R6, UR15, 0x1, P1 ;  /* 0x0000000f06b57c11 */ /* 0x000fe200088f0eff */
[----:B------:R-:W-:Y:S01]  /*25e0*/  IMAD R3, R3, UR10, RZ ;  /* 0x0000000a03037c24 */ /* 0x000fe2000f8e02ff */
[----:B------:R-:W-:Y:S01]  /*25f0*/  LEA R182, P4, R10, UR14, 0x1 ;  /* 0x0000000e0ab67c11 */ /* 0x000fe2000f8808ff */
[----:B------:R-:W0:Y:S01]  /*2600*/  LDCU UR10, c[0x0][0x3a4] ;  /* 0x00007480ff0a77ac */ /* 0x000e220008000800 */
[----:B------:R-:W-:-:S02]  /*2610*/  LEA R176, P5, R12, UR14, 0x1 ;  /* 0x0000000e0cb07c11 */ /* 0x000fc4000f8a08ff */
[----:B------:R-:W-:Y:S02]  /*2620*/  LEA R174, P3, R14, UR14, 0x1 ;  /* 0x0000000e0eae7c11 */ /* 0x000fe4000f8608ff */
[----:B------:R-:W-:Y:S02]  /*2630*/  LEA R136, P1, R16, UR14, 0x1 ;  /* 0x0000000e10887c11 */ /* 0x000fe4000f8208ff */
[----:B------:R-:W-:Y:S02]  /*2640*/  LEA.HI.X.SX32 R179, R8, UR15, 0x1, P2 ;  /* 0x0000000f08b37c11 */ /* 0x000fe400090f0eff */
[----:B------:R-:W-:Y:S02]  /*2650*/  LEA R138, P2, R18, UR14, 0x1 ;  /* 0x0000000e128a7c11 */ /* 0x000fe4000f8408ff */
[----:B------:R-:W-:Y:S02]  /*2660*/  LEA.HI.X.SX32 R183, R10, UR15, 0x1, P4 ;  /* 0x0000000f0ab77c11 */ /* 0x000fe4000a0f0eff */
[----:B------:R-:W-:-:S02]  /*2670*/  LEA.HI.X.SX32 R177, R12, UR15, 0x1, P5 ;  /* 0x0000000f0cb17c11 */ /* 0x000fc4000a8f0eff */
[----:B------:R-:W-:Y:S02]  /*2680*/  CS2R R12, SRZ ;  /* 0x00000000000c7805 */ /* 0x000fe4000001ff00 */
[----:B------:R-:W-:Y:S02]  /*2690*/  LEA.HI.X.SX32 R175, R14, UR15, 0x1, P3 ;  /* 0x0000000f0eaf7c11 */ /* 0x000fe400098f0eff */
[----:B------:R-:W-:Y:S02]  /*26a0*/  CS2R R14, SRZ ;  /* 0x00000000000e7805 */ /* 0x000fe4000001ff00 */
[----:B------:R-:W-:Y:S01]  /*26b0*/  LEA.HI.X.SX32 R137, R16, UR15, 0x1, P1 ;  /* 0x0000000f10897c11 */ /* 0x000fe200088f0eff */
[----:B0-----:R-:W-:Y:S01]  /*26c0*/  IMAD R2, R2, UR10, RZ ;  /* 0x0000000a02027c24 */ /* 0x001fe2000f8e02ff */
[----:B------:R-:W-:Y:S02]  /*26d0*/  LEA R144, P4, R20, UR14, 0x1 ;  /* 0x0000000e14907c11 */ /* 0x000fe4000f8808ff */
[----:B------:R-:W-:-:S02]  /*26e0*/  CS2R R16, SRZ ;  /* 0x0000000000107805 */ /* 0x000fc4000001ff00 */
[----:B------:R-:W-:Y:S01]  /*26f0*/  LEA R140, P5, R22, UR14, 0x1 ;  /* 0x0000000e168c7c11 */ /* 0x000fe2000f8a08ff */
[----:B------:R-:W-:Y:S01]  /*2700*/  IMAD.WIDE R92, R2, 0x2, RZ ;  /* 0x00000002025c7825 */ /* 0x000fe200078e02ff */
[----:B------:R-:W-:Y:S02]  /*2710*/  LEA R142, P3, R24, UR14, 0x1 ;  /* 0x0000000e188e7c11 */ /* 0x000fe4000f8608ff */
[----:B------:R-:W-:Y:S02]  /*2720*/  LEA R126, P1, R26, UR14, 0x1 ;  /* 0x0000000e1a7e7c11 */ /* 0x000fe4000f8208ff */
[----:B------:R-:W-:Y:S02]  /*2730*/  LEA.HI.X.SX32 R139, R18, UR15, 0x1, P2 ;  /* 0x0000000f128b7c11 */ /* 0x000fe400090f0eff */
[----:B------:R-:W-:Y:S02]  /*2740*/  CS2R R18, SRZ ;  /* 0x0000000000127805 */ /* 0x000fe4000001ff00 */
[----:B------:R-:W-:-:S02]  /*2750*/  LEA R128, P2, R28, UR14, 0x1 ;  /* 0x0000000e1c807c11 */ /* 0x000fc4000f8408ff */
[----:B------:R-:W-:Y:S02]  /*2760*/  LEA.HI.X.SX32 R145, R20, UR15, 0x1, P4 ;  /* 0x0000000f14917c11 */ /* 0x000fe4000a0f0eff */
[----:B------:R-:W-:Y:S02]  /*2770*/  CS2R R20, SRZ ;  /* 0x0000000000147805 */ /* 0x000fe4000001ff00 */
[----:B------:R-:W-:Y:S02]  /*2780*/  LEA.HI.X.SX32 R141, R22, UR15, 0x1, P5 ;  /* 0x0000000f168d7c11 */ /* 0x000fe4000a8f0eff */
[----:B------:R-:W-:Y:S02]  /*2790*/  CS2R R22, SRZ ;  /* 0x0000000000167805 */ /* 0x000fe4000001ff00 */
[----:B------:R-:W-:Y:S02]  /*27a0*/  LEA.HI.X.SX32 R143, R24, UR15, 0x1, P3 ;  /* 0x0000000f188f7c11 */ /* 0x000fe400098f0eff */
[----:B------:R-:W-:-:S02]  /*27b0*/  CS2R R24, SRZ ;  /* 0x0000000000187805 */ /* 0x000fc4000001ff00 */
[----:B------:R-:W-:Y:S02]  /*27c0*/  LEA.HI.X.SX32 R127, R26, UR15, 0x1, P1 ;  /* 0x0000000f1a7f7c11 */ /* 0x000fe400088f0eff */
[----:B------:R-:W-:Y:S02]  /*27d0*/  CS2R R26, SRZ ;  /* 0x00000000001a7805 */ /* 0x000fe4000001ff00 */
[----:B------:R-:W-:Y:S02]  /*27e0*/  LEA R130, P4, R30, UR14, 0x1 ;  /* 0x0000000e1e827c11 */ /* 0x000fe4000f8808ff */
[----:B------:R-:W-:Y:S02]  /*27f0*/  LEA R132, P5, R32, UR14, 0x1 ;  /* 0x0000000e20847c11 */ /* 0x000fe4000f8a08ff */
[----:B------:R-:W-:Y:S02]  /*2800*/  LEA R134, P3, R34, UR14, 0x1 ;  /* 0x0000000e22867c11 */ /* 0x000fe4000f8608ff */
[----:B------:R-:W-:-:S02]  /*2810*/  LEA R116, P1, R36, UR14, 0x1 ;  /* 0x0000000e24747c11 */ /* 0x000fc4000f8208ff */
[----:B------:R-:W-:Y:S02]  /*2820*/  LEA.HI.X.SX32 R129, R28, UR15, 0x1, P2 ;  /* 0x0000000f1c817c11 */ /* 0x000fe400090f0eff */
[----:B------:R-:W-:Y:S02]  /*2830*/  CS2R R28, SRZ ;  /* 0x00000000001c7805 */ /* 0x000fe4000001ff00 */
[----:B------:R-:W-:Y:S02]  /*2840*/  LEA R118, P2, R38, UR14, 0x1 ;  /* 0x0000000e26767c11 */ /* 0x000fe4000f8408ff */
[--C-:B------:R-:W-:Y:S02]  /*2850*/  SHF.R.S32.HI R9, RZ, 0x2, R162.reuse ;  /* 0x00000002ff097819 */ /* 0x100fe400000114a2 */
[----:B------:R-:W-:Y:S02]  /*2860*/  SHF.R.S32.HI R5, RZ, 0x6, R162 ;  /* 0x00000006ff057819 */ /* 0x000fe400000114a2 */
[----:B------:R-:W-:-:S02]  /*2870*/  LEA.HI.X.SX32 R131, R30, UR15, 0x1, P4 ;  /* 0x0000000f1e837c11 */ /* 0x000fc4000a0f0eff */
[----:B------:R-:W-:Y:S02]  /*2880*/  CS2R R30, SRZ ;  /* 0x00000000001e7805 */ /* 0x000fe4000001ff00 */
[----:B------:R-:W-:Y:S02]  /*2890*/  LEA.HI.X.SX32 R133, R32, UR15, 0x1, P5 ;  /* 0x0000000f20857c11 */ /* 0x000fe4000a8f0eff */
[----:B------:R-:W-:Y:S02]  /*28a0*/  CS2R R32, SRZ ;  /* 0x0000000000207805 */ /* 0x000fe4000001ff00 */
[----:B------:R-:W-:Y:S02]  /*28b0*/  LEA.HI.X.SX32 R135, R34, UR15, 0x1, P3 ;  /* 0x0000000f22877c11 */ /* 0x000fe400098f0eff */
[----:B------:R-:W-:Y:S02]  /*28c0*/  CS2R R34, SRZ ;  /* 0x0000000000227805 */ /* 0x000fe4000001ff00 */
[----:B------:R-:W-:-:S02]  /*28d0*/  LEA.HI.X.SX32 R117, R36, UR15, 0x1, P1 ;  /* 0x0000000f24757c11 */ /* 0x000fc400088f0eff */
[----:B------:R-:W-:Y:S02]  /*28e0*/  CS2R R36, SRZ ;  /* 0x0000000000247805 */ /* 0x000fe4000001ff00 */
[----:B------:R-:W-:Y:S02]  /*28f0*/  LEA R120, P4, R40, UR14, 0x1 ;  /* 0x0000000e28787c11 */ /* 0x000fe4000f8808ff */
[----:B------:R-:W-:Y:S02]  /*2900*/  LEA R122, P5, R42, UR14, 0x1 ;  /* 0x0000000e2a7a7c11 */ /* 0x000fe4000f8a08ff */
[----:B------:R-:W-:Y:S02]  /*2910*/  LEA R124, P3, R44, UR14, 0x1 ;  /* 0x0000000e2c7c7c11 */ /* 0x000fe4000f8608ff */
[----:B------:R-:W-:Y:S02]  /*2920*/  LEA R106, P1, R46, UR14, 0x1 ;  /* 0x0000000e2e6a7c11 */ /* 0x000fe4000f8208ff */
[----:B------:R-:W-:-:S02]  /*2930*/  LEA.HI.X.SX32 R119, R38, UR15, 0x1, P2 ;  /* 0x0000000f26777c11 */ /* 0x000fc400090f0eff */
[----:B------:R-:W-:Y:S02]  /*2940*/  CS2R R38, SRZ ;  /* 0x0000000000267805 */ /* 0x000fe4000001ff00 */
[----:B------:R-:W-:Y:S02]  /*2950*/  LOP3.LUT R70, R4, 0x30, RZ, 0xc0, !PT ;  /* 0x0000003004467812 */ /* 0x000fe400078ec0ff */
[----:B------:R-:W-:Y:S02]  /*2960*/  SGXT R9, R9, 0x1 ;  /* 0x000000010909781a */ /* 0x000fe40000000200 */
[----:B------:R-:W-:Y:S02]  /*2970*/  LEA R108, P2, R48, UR14, 0x1 ;  /* 0x0000000e306c7c11 */ /* 0x000fe4000f8408ff */
[----:B------:R-:W-:Y:S02]  /*2980*/  SGXT R5, R5, 0x1 ;  /* 0x000000010505781a */ /* 0x000fe40000000200 */
        /* <DEDUP_REMOVED lines=8> */
[----:B------:R-:W-:Y:S02]  /*2a10*/  LOP3.LUT R4, R162, 0x60, RZ, 0xc0, !PT ;  /* 0x00000060a2047812 */ /* 0x000fe400078ec0ff */
[----:B------:R-:W-:Y:S02]  /*2a20*/  LOP3.LUT R7, R70, 0x10, R153, 0x78, !PT ;  /* 0x0000001046077812 */ /* 0x000fe400078e7899 */
[----:B------:R-:W-:Y:S01]  /*2a30*/  LOP3.LUT R72, R9, 0x90, RZ, 0xc0, !PT ;  /* 0x0000009009487812 */ /* 0x000fe200078ec0ff */
[----:B------:R-:W-:Y:S01]  /*2a40*/  IMAD R11, R4, 0x8, R11 ;  /* 0x00000008040b7824 */ /* 0x000fe200078e020b */
[----:B------:R-:W-:Y:S01]  /*2a50*/  LEA R110, P4, R50, UR14, 0x1 ;  /* 0x0000000e326e7c11 */ /* 0x000fe2000f8808ff */
[----:B------:R-:W-:Y:S01]  /*2a60*/  IMAD.IADD R152, R152, 0x1, R7 ;  /* 0x0000000198987824 */ /* 0x000fe200078e0207 */
[----:B------:R-:W-:-:S02]  /*2a70*/  LEA R112, P5, R52, UR14, 0x1 ;  /* 0x0000000e34707c11 */ /* 0x000fc4000f8a08ff */
[----:B------:R-:W-:Y:S02]  /*2a80*/  CS2R R6, SRZ ;  /* 0x0000000000067805 */ /* 0x000fe4000001ff00 */
[----:B------:R-:W-:Y:S02]  /*2a90*/  LEA R114, P3, R54, UR14, 0x1 ;  /* 0x0000000e36727c11 */ /* 0x000fe4000f8608ff */
[----:B------:R-:W-:Y:S02]  /*2aa0*/  CS2R R8, SRZ ;  /* 0x0000000000087805 */ /* 0x000fe4000001ff00 */
[----:B------:R-:W-:Y:S02]  /*2ab0*/  LEA R96, P1, R56, UR14, 0x1 ;  /* 0x0000000e38607c11 */ /* 0x000fe4000f8208ff */
[----:B------:R-:W-:Y:S02]  /*2ac0*/  LEA.HI.X.SX32 R109, R48, UR15, 0x1, P2 ;  /* 0x0000000f306d7c11 */ /* 0x000fe400090f0eff */
[----:B------:R-:W-:-:S02]  /*2ad0*/  CS2R R48, SRZ ;  /* 0x0000000000307805 */ /* 0x000fc4000001ff00 */
[----:B------:R-:W-:Y:S02]  /*2ae0*/  LEA R98, P2, R58, UR14, 0x1 ;  /* 0x0000000e3a627c11 */ /* 0x000fe4000f8408ff */
[----:B------:R-:W-:Y:S02]  /*2af0*/  LOP3.LUT R70, R5, 0x90, RZ, 0xc0, !PT ;  /* 0x0000009005467812 */ /* 0x000fe400078ec0ff */
[----:B------:R-:W-:Y:S02]  /*2b00*/  CS2R R4, SRZ ;  /* 0x0000000000047805 */ /* 0x000fe4000001ff00 */
[----:B------:R-:W-:Y:S02]  /*2b10*/  LOP3.LUT R72, R72, 0x10, R153, 0x78, !PT ;  /* 0x0000001048487812 */ /* 0x000fe400078e7899 */
[----:B------:R-:W-:Y:S02]  /*2b20*/  LEA.HI.X.SX32 R111, R50, UR15, 0x1, P4 ;  /* 0x0000000f326f7c11 */ /* 0x000fe4000a0f0eff */
[----:B------:R-:W-:-:S02]  /*2b30*/  CS2R R50, SRZ ;  /* 0x0000000000327805 */ /* 0x000fc4000001ff00 */
[----:B------:R-:W-:Y:S01]  /*2b40*/  LEA.HI.X.SX32 R113, R52, UR15, 0x1, P5 ;  /* 0x0000000f34717c11 */ /* 0x000fe2000a8f0eff */
[----:B------:R-:W-:Y:S01]  /*2b50*/  IMAD.IADD R154, R72, 0x1, R11 ;  /* 0x00000001489a7824 */ /* 0x000fe200078e020b */
[----:B------:R-:W-:Y:S02]  /*2b60*/  LEA.HI.X.SX32 R115, R54, UR15, 0x1, P3 ;  /* 0x0000000f36737c11 */ /* 0x000fe400098f0eff */
[----:B------:R-:W-:Y:S02]  /*2b70*/  CS2R R10, SRZ ;  /* 0x00000000000a7805 */ /* 0x000fe4000001ff00 */
[----:B------:R-:W-:Y:S02]  /*2b80*/  LEA.HI.X.SX32 R97, R56, UR15, 0x1, P1 ;  /* 0x0000000f38617c11 */ /* 0x000fe400088f0eff */
[----:B------:R-:W-:Y:S02]  /*2b90*/  CS2R R52, SRZ ;  /* 0x0000000000347805 */ /* 0x000fe4000001ff00 */
[----:B------:R-:W-:-:S02]  /*2ba0*/  LOP3.LUT R162, R162, 0xf, RZ, 0xc0, !PT ;  /* 0x0000000fa2a27812 */ /* 0x000fc400078ec0ff */
[----:B------:R-:W-:Y:S02]  /*2bb0*/  CS2R R54, SRZ ;  /* 0x0000000000367805 */ /* 0x000fe4000001ff00 */
[----:B------:R-:W-:Y:S02]  /*2bc0*/  LEA R100, P4, R60, UR14, 0x1 ;  /* 0x0000000e3c647c11 */ /* 0x000fe4000f8808ff */
[----:B------:R-:W-:Y:S02]  /*2bd0*/  CS2R R56, SRZ ;  /* 0x0000000000387805 */ /* 0x000fe4000001ff00 */
[----:B------:R-:W-:Y:S01]  /*2be0*/  LEA R102, P5, R62, UR14, 0x1 ;  /* 0x0000000e3e667c11 */ /* 0x000fe2000f8a08ff */
[----:B----4-:R-:W-:Y:S01]  /*2bf0*/  IMAD R173, R162, R171, RZ ;  /* 0x000000aba2ad7224 */ /* 0x010fe200078e02ff */
[----:B------:R-:W-:Y:S01]  /*2c00*/  LEA R104, P3, R64, UR14, 0x1 ;  /* 0x0000000e40687c11 */ /* 0x000fe2000f8608ff */
[----:B------:R-:W-:Y:S01]  /*2c10*/  IMAD.SHL.U32 R171, R171, 0x10, RZ ;  /* 0x00000010abab7824 */ /* 0x000fe200078e00ff */
[----:B------:R-:W-:-:S02]  /*2c20*/  LEA R94, P1, R66, UR14, 0x1 ;  /* 0x0000000e425e7c11 */ /* 0x000fc4000f8208ff */
[----:B------:R-:W-:Y:S02]  /*2c30*/  LEA.HI.X.SX32 R99, R58, UR15, 0x1, P2 ;  /* 0x0000000f3a637c11 */ /* 0x000fe400090f0eff */
[----:B------:R-:W-:Y:S02]  /*2c40*/  CS2R R58, SRZ ;  /* 0x00000000003a7805 */ /* 0x000fe4000001ff00 */
[----:B------:R-:W-:Y:S02]  /*2c50*/  LOP3.LUT R153, R70, 0x7e, R153, 0x78, !PT ;  /* 0x0000007e46997812 */ /* 0x000fe400078e7899 */
[----:B------:R-:W-:Y:S02]  /*2c60*/  LEA R69, P2, R3, UR14, 0x1 ;  /* 0x0000000e03457c11 */ /* 0x000fe4000f8408ff */
[----:B------:R-:W-:Y:S02]  /*2c70*/  LEA.HI.X.SX32 R101, R60, UR15, 0x1, P4 ;  /* 0x0000000f3c657c11 */ /* 0x000fe4000a0f0eff */
[----:B------:R-:W-:-:S02]  /*2c80*/  CS2R R60, SRZ ;  /* 0x00000000003c7805 */ /* 0x000fc4000001ff00 */
[----:B------:R-:W-:Y:S02]  /*2c90*/  LEA.HI.X.SX32 R103, R62, UR15, 0x1, P5 ;  /* 0x0000000f3e677c11 */ /* 0x000fe4000a8f0eff */
[----:B------:R-:W-:Y:S02]  /*2ca0*/  CS2R R62, SRZ ;  /* 0x00000000003e7805 */ /* 0x000fe4000001ff00 */
[----:B------:R-:W-:Y:S02]  /*2cb0*/  LEA.HI.X.SX32 R105, R64, UR15, 0x1, P3 ;  /* 0x0000000f40697c11 */ /* 0x000fe400098f0eff */
[----:B------:R-:W-:Y:S02]  /*2cc0*/  CS2R R64, SRZ ;  /* 0x0000000000407805 */ /* 0x000fe4000001ff00 */
[----:B------:R-:W-:Y:S02]  /*2cd0*/  LEA.HI.X.SX32 R95, R66, UR15, 0x1, P1 ;  /* 0x0000000f425f7c11 */ /* 0x000fe400088f0eff */
[----:B------:R-:W-:-:S02]  /*2ce0*/  CS2R R66, SRZ ;  /* 0x0000000000427805 */ /* 0x000fc4000001ff00 */
[----:B------:R-:W-:Y:S02]  /*2cf0*/  LEA.HI.X.SX32 R72, R3, UR15, 0x1, P2 ;  /* 0x0000000f03487c11 */ /* 0x000fe400090f0eff */
[----:B------:R-:W-:Y:S02]  /*2d00*/  LOP3.LUT R158, R153, 0x20, RZ, 0x3c, !PT ;  /* 0x00000020999e7812 */ /* 0x000fe400078e3cff */
[----:B------:R-:W-:-:S07]  /*2d10*/  LOP3.LUT R160, R152, 0x20, RZ, 0x3c, !PT ;  /* 0x0000002098a07812 */ /* 0x000fce00078e3cff */
.L_x_2:
[----:B------:R-:W-:Y:S02]  /*2d20*/  IADD3 R70, P1, PT, R92, R161, RZ ;  /* 0x000000a15c467210 */ /* 0x000fe40007f3e0ff */
[----:B------:R-:W-:Y:S02]  /*2d30*/  ISETP.GE.AND P0, PT, R0, UR7, PT ;  /* 0x0000000700007c0c */ /* 0x000fe4000bf06270 */
[----:B------:R-:W-:Y:S01]  /*2d40*/  ISETP.GE.AND P3, PT, R147, UR7, PT ;  /* 0x0000000793007c0c */ /* 0x000fe2000bf66270 */
[C---:B------:R-:W-:Y:S01]  /*2d50*/  IMAD.X R71, R93.reuse, 0x1, R169, P1 ;  /* 0x000000015d477824 */ /* 0x040fe200008e06a9 */
[C---:B------:R-:W-:Y:S02]  /*2d60*/  IADD3 R74, P1, PT, R92.reuse, R157, RZ ;  /* 0x0000009d5c4a7210 */ /* 0x040fe40007f3e0ff */
[----:B------:R-:W-:Y:S02]  /*2d70*/  IADD3 R2, P2, PT, R92, R159, RZ ;  /* 0x0000009f5c027210 */ /* 0x000fe40007f5e0ff */
[----:B------:R-:W-:Y:S01]  /*2d80*/  PRMT R80, RZ, 0x7610, R80 ;  /* 0x00007610ff507816 */ /* 0x000fe20000000050 */
[C---:B------:R-:W-:Y:S01]  /*2d90*/  IMAD.X R75, R93.reuse, 0x1, R165, P1 ;  /* 0x000000015d4b7824 */ /* 0x040fe200008e06a5 */
[----:B------:R-:W-:Y:S01]  /*2da0*/  ISETP.GE.AND P4, PT, R148, UR7, PT ;  /* 0x0000000794007c0c */ /* 0x000fe2000bf86270 */
[----:B------:R-:W-:Y:S01]  /*2db0*/  IMAD.X R3, R93, 0x1, R167, P2 ;  /* 0x000000015d037824 */ /* 0x000fe200010e06a7 */
[----:B------:R-:W-:-:S02]  /*2dc0*/  PRMT R79, RZ, 0x7610, R79 ;  /* 0x00007610ff4f7816 */ /* 0x000fc4000000004f */
[----:B------:R-:W-:Y:S01]  /*2dd0*/  ISETP.GE.AND P1, PT, R149, UR7, PT ;  /* 0x0000000795007c0c */ /* 0x000fe2000bf26270 */
[----:B------:R0:W2:Y:S01]  /*2de0*/  @!P0 LDG.E.U16 R80, desc[UR8][R70.64] ;  /* 0x0000000846508981 */ /* 0x0000a2000c1e1500 */
[----:B------:R-:W-:Y:S02]  /*2df0*/  IADD3 R68, P0, PT, R92, R155, RZ ;  /* 0x0000009b5c447210 */ /* 0x000fe40007f1e0ff */
[----:B------:R-:W-:Y:S01]  /*2e00*/  PRMT R82, RZ, 0x7610, R82 ;  /* 0x00007610ff527816 */ /* 0x000fe20000000052 */
[----:B------:R1:W3:Y:S01]  /*2e10*/  @!P3 LDG.E.U16 R79, desc[UR8][R2.64] ;  /* 0x00000008024fb981 */ /* 0x0002e2000c1e1500 */
[----:B------:R-:W-:-:S04]  /*2e20*/  PRMT R81, RZ, 0x7610, R81 ;  /* 0x00007610ff517816 */ /* 0x000fc80000000051 */
[----:B------:R4:W5:Y:S01]  /*2e30*/  @!P4 LDG.E.U16 R82, desc[UR8][R74.64] ;  /* 0x000000084a52c981 */ /* 0x000962000c1e1500 */
[----:B------:R-:W-:Y:S01]  /*2e40*/  ISETP.GE.AND P2, PT, R162, UR7, PT ;  /* 0x00000007a2007c0c */ /* 0x000fe2000bf46270 */
[----:B0-----:R-:W-:Y:S01]  /*2e50*/  IMAD.WIDE R70, R173, 0x2, R94 ;  /* 0x00000002ad467825 */ /* 0x001fe200078e025e */
[----:B------:R-:W-:Y:S02]  /*2e60*/  PRMT R84, RZ, 0x7610, R84 ;  /* 0x00007610ff547816 */ /* 0x000fe40000000054 */
[----:B------:R-:W-:Y:S01]  /*2e70*/  PRMT R78, RZ, 0x7610, R78 ;  /* 0x00007610ff4e7816 */ /* 0x000fe2000000004e */
[----:B-1----:R-:W-:Y:S02]  /*2e80*/  IMAD.MOV.U32 R2, RZ, RZ, R69 ;  /* 0x000000ffff027224 */ /* 0x002fe400078e0045 */
[----:B------:R-:W-:Y:S02]  /*2e90*/  IMAD.X R69, R93, 0x1, R163, P0 ;  /* 0x000000015d457824 */ /* 0x000fe400000e06a3 */
[----:B------:R-:W-:-:S03]  /*2ea0*/  IMAD.MOV.U32 R3, RZ, RZ, R72 ;  /* 0x000000ffff037224 */ /* 0x000fc600078e0048 */
[----:B------:R0:W3:Y:S01]  /*2eb0*/  @!P1 LDG.E.U16 R81, desc[UR8][R68.64] ;  /* 0x0000000844519981 */ /* 0x0000e2000c1e1500 */
[C---:B------:R-:W-:Y:S01]  /*2ec0*/  IMAD.WIDE R72, R173.reuse, 0x2, R2 ;  /* 0x00000002ad487825 */ /* 0x040fe200078e0202 */
[----:B------:R-:W-:Y:S01]  /*2ed0*/  BAR.SYNC.DEFER_BLOCKING 0x0 ;  /* 0x0000000000007b1d */ /* 0x000fe20000010000 */
[----:B------:R-:W-:Y:S02]  /*2ee0*/  PRMT R166, RZ, 0x7610, R166 ;  /* 0x00007610ffa67816 */ /* 0x000fe400000000a6 */
[C---:B----4-:R-:W-:Y:S01]  /*2ef0*/  IMAD.WIDE R74, R173.reuse, 0x2, R98 ;  /* 0x00000002ad4a7825 */ /* 0x050fe200078e0262 */
[----:B------:R-:W-:Y:S02]  /*2f00*/  PRMT R164, RZ, 0x7610, R164 ;  /* 0x00007610ffa47816 */ /* 0x000fe400000000a4 */
[----:B------:R-:W-:Y:S01]  /*2f10*/  PRMT R90, RZ, 0x7610, R90 ;  /* 0x00007610ff5a7816 */ /* 0x000fe2000000005a */
[----:B0-----:R-:W-:Y:S01]  /*2f20*/  IMAD.WIDE R68, R173, 0x2, R104 ;  /* 0x00000002ad447825 */ /* 0x001fe200078e0268 */
[----:B------:R-:W-:-:S02]  /*2f30*/  PRMT R88, RZ, 0x7610, R88 ;  /* 0x00007610ff587816 */ /* 0x000fc40000000058 */
[----:B------:R-:W-:Y:S01]  /*2f40*/  PRMT R86, RZ, 0x7610, R86 ;  /* 0x00007610ff567816 */ /* 0x000fe20000000056 */
[----:B------:R-:W-:Y:S01]  /*2f50*/  IMAD.WIDE R76, R173, 0x2, R96 ;  /* 0x00000002ad4c7825 */ /* 0x000fe200078e0260 */
[----:B------:R-:W-:Y:S02]  /*2f60*/  PRMT R186, RZ, 0x7610, R186 ;  /* 0x00007610ffba7816 */ /* 0x000fe400000000ba */
[----:B------:R-:W-:Y:S02]  /*2f70*/  PRMT R184, RZ, 0x7610, R184 ;  /* 0x00007610ffb87816 */ /* 0x000fe400000000b8 */
[----:B------:R-:W-:Y:S02]  /*2f80*/  PRMT R172, RZ, 0x7610, R172 ;  /* 0x00007610ffac7816 */ /* 0x000fe400000000ac */
[----:B------:R-:W-:Y:S01]  /*2f90*/  PRMT R170, RZ, 0x7610, R170 ;  /* 0x00007610ffaa7816 */ /* 0x000fe200000000aa */
[----:B------:R0:W4:Y:S04]  /*2fa0*/  @!P2 LDG.E.U16 R84, desc[UR8][R72.64] ;  /* 0x000000084854a981 */ /* 0x000128000c1e1500 */
[----:B------:R1:W4:Y:S01]  /*2fb0*/  @!P2 LDG.E.U16 R78, desc[UR8][R70.64] ;  /* 0x00000008464ea981 */ /* 0x000322000c1e1500 */
[----:B------:R-:W-:-:S03]  /*2fc0*/  PRMT R168, RZ, 0x7610, R168 ;  /* 0x00007610ffa87816 */ /* 0x000fc600000000a8 */
[----:B------:R1:W4:Y:S01]  /*2fd0*/  @!P2 LDG.E.U16 R166, desc[UR8][R68.64] ;  /* 0x0000000844a6a981 */ /* 0x000322000c1e1500 */
[----:B0-----:R-:W-:-:S03]  /*2fe0*/  IMAD.WIDE R72, R173, 0x2, R100 ;  /* 0x00000002ad487825 */ /* 0x001fc600078e0264 */
[----:B------:R0:W4:Y:S01]  /*2ff0*/  @!P2 LDG.E.U16 R88, desc[UR8][R74.64] ;  /* 0x000000084a58a981 */ /* 0x000122000c1e1500 */
[----:B-1----:R-:W-:-:S03]  /*3000*/  IMAD.WIDE R70, R173, 0x2, R102 ;  /* 0x00000002ad467825 */ /* 0x002fc600078e0266 */
[----:B------:R1:W4:Y:S01]  /*3010*/  @!P2 LDG.E.U16 R90, desc[UR8][R72.64] ;  /* 0x00000008485aa981 */ /* 0x000322000c1e1500 */
[----:B------:R-:W-:-:S03]  /*3020*/  IMAD.WIDE R68, R173, 0x2, R114 ;  /* 0x00000002ad447825 */ /* 0x000fc600078e0272 */
[----:B------:R1:W4:Y:S01]  /*3030*/  @!P2 LDG.E.U16 R164, desc[UR8][R70.64] ;  /* 0x0000000846a4a981 */ /* 0x000322000c1e1500 */
[----:B0-----:R-:W-:-:S03]  /*3040*/  IMAD.WIDE R74, R173, 0x2, R108 ;  /* 0x00000002ad4a7825 */ /* 0x001fc600078e026c */
[----:B------:R0:W4:Y:S01]  /*3050*/  @!P2 LDG.E.U16 R86, desc[UR8][R76.64] ;  /* 0x000000084c56a981 */ /* 0x000122000c1e1500 */
[C---:B-1----:R-:W-:Y:S01]  /*3060*/  IMAD.WIDE R72, R173.reuse, 0x2, R110 ;  /* 0x00000002ad487825 */ /* 0x042fe200078e026e */
[----:B------:R-:W-:Y:S02]  /*3070*/  PRMT R196, RZ, 0x7610, R196 ;  /* 0x00007610ffc47816 */ /* 0x000fe400000000c4 */
[----:B------:R1:W4:Y:S01]  /*3080*/  @!P2 LDG.E.U16 R186, desc[UR8][R68.64] ;  /* 0x0000000844baa981 */ /* 0x000322000c1e1500 */
[C---:B------:R-:W-:Y:S01]  /*3090*/  IMAD.WIDE R70, R173.reuse, 0x2, R112 ;  /* 0x00000002ad467825 */ /* 0x040fe200078e0270 */
[----:B------:R-:W-:Y:S02]  /*30a0*/  PRMT R194, RZ, 0x7610, R194 ;  /* 0x00007610ffc27816 */ /* 0x000fe400000000c2 */
[----:B------:R1:W4:Y:S01]  /*30b0*/  @!P2 LDG.E.U16 R172, desc[UR8][R72.64] ;  /* 0x0000000848aca981 */ /* 0x000322000c1e1500 */
[----:B0-----:R-:W-:Y:S01]  /*30c0*/  IMAD.WIDE R76, R173, 0x2, R106 ;  /* 0x00000002ad4c7825 */ /* 0x001fe200078e026a */
[----:B------:R-:W-:-:S02]  /*30d0*/  PRMT R192, RZ, 0x7610, R192 ;  /* 0x00007610ffc07816 */ /* 0x000fc400000000c0 */
[----:B------:R0:W4:Y:S01]  /*30e0*/  @!P2 LDG.E.U16 R184, desc[UR8][R70.64] ;  /* 0x0000000846b8a981 */ /* 0x000122000c1e1500 */
[----:B------:R-:W-:Y:S01]  /*30f0*/  PRMT R190, RZ, 0x7610, R190 ;  /* 0x00007610ffbe7816 */ /* 0x000fe200000000be */
[C---:B-1----:R-:W-:Y:S01]  /*3100*/  IMAD.WIDE R68, R173.reuse, 0x2, R124 ;  /* 0x00000002ad447825 */ /* 0x042fe200078e027c */
[----:B------:R-:W-:Y:S01]  /*3110*/  PRMT R188, RZ, 0x7610, R188 ;  /* 0x00007610ffbc7816 */ /* 0x000fe200000000bc */
[----:B------:R1:W4:Y:S02]  /*3120*/  @!P2 LDG.E.U16 R170, desc[UR8][R74.64] ;  /* 0x000000084aaaa981 */ /* 0x000324000c1e1500 */
[C---:B------:R-:W-:Y:S02]  /*3130*/  IMAD.WIDE R72, R173.reuse, 0x2, R120 ;  /* 0x00000002ad487825 */ /* 0x040fe400078e0278 */
[----:B------:R1:W4:Y:S02]  /*3140*/  @!P2 LDG.E.U16 R168, desc[UR8][R76.64] ;  /* 0x000000084ca8a981 */ /* 0x000324000c1e1500 */
[C---:B0-----:R-:W-:Y:S01]  /*3150*/  IMAD.WIDE R70, R173.reuse, 0x2, R122 ;  /* 0x00000002ad467825 */ /* 0x041fe200078e027a */
[----:B------:R-:W-:Y:S01]  /*3160*/  PRMT R198, RZ, 0x7610, R198 ;  /* 0x00007610ffc67816 */ /* 0x000fe200000000c6 */
[----:B------:R0:W4:Y:S02]  /*3170*/  @!P2 LDG.E.U16 R196, desc[UR8][R68.64] ;  /* 0x0000000844c4a981 */ /* 0x000124000c1e1500 */
[C---:B-1----:R-:W-:Y:S01]  /*3180*/  IMAD.WIDE R74, R173.reuse, 0x2, R118 ;  /* 0x00000002ad4a7825 */ /* 0x042fe200078e0276 */
[----:B------:R-:W-:Y:S01]  /*3190*/  PRMT R200, RZ, 0x7610, R200 ;  /* 0x00007610ffc87816 */ /* 0x000fe200000000c8 */
[----:B------:R1:W4:Y:S02]  /*31a0*/  @!P2 LDG.E.U16 R194, desc[UR8][R70.64] ;  /* 0x0000000846c2a981 */ /* 0x000324000c1e1500 */
[C---:B------:R-:W-:Y:S01]  /*31b0*/  IMAD.WIDE R76, R173.reuse, 0x2, R116 ;  /* 0x00000002ad4c7825 */ /* 0x040fe200078e0274 */
[----:B------:R-:W-:Y:S01]  /*31c0*/  PRMT R202, RZ, 0x7610, R202 ;  /* 0x00007610ffca7816 */ /* 0x000fe200000000ca */
[----:B------:R1:W4:Y:S01]  /*31d0*/  @!P2 LDG.E.U16 R192, desc[UR8][R72.64] ;  /* 0x0000000848c0a981 */ /* 0x000322000c1e1500 */
[----:B------:R-:W-:Y:S01]  /*31e0*/  PRMT R204, RZ, 0x7610, R204 ;  /* 0x00007610ffcc7816 */ /* 0x000fe200000000cc */
[C---:B0-----:R-:W-:Y:S01]  /*31f0*/  IMAD.WIDE R68, R173.reuse, 0x2, R134 ;  /* 0x00000002ad447825 */ /* 0x041fe200078e0286 */
[----:B------:R-:W-:Y:S01]  /*3200*/  PRMT R206, RZ, 0x7610, R206 ;  /* 0x00007610ffce7816 */ /* 0x000fe200000000ce */
[----:B------:R0:W4:Y:S02]  /*3210*/  @!P2 LDG.E.U16 R190, desc[UR8][R74.64] ;  /* 0x000000084abea981 */ /* 0x000124000c1e1500 */
[----:B-1----:R-:W-:-:S02]  /*3220*/  IMAD.WIDE R70, R173, 0x2, R132 ;  /* 0x00000002ad467825 */ /* 0x002fc400078e0284 */
[----:B------:R1:W4:Y:S02]  /*3230*/  @!P2 LDG.E.U16 R188, desc[UR8][R76.64] ;  /* 0x000000084cbca981 */ /* 0x000324000c1e1500 */
[C---:B------:R-:W-:Y:S01]  /*3240*/  IMAD.WIDE R72, R173.reuse, 0x2, R130 ;  /* 0x00000002ad487825 */ /* 0x040fe200078e0282 */
[----:B------:R-:W-:Y:S01]  /*3250*/  PRMT R208, RZ, 0x7610, R208 ;  /* 0x00007610ffd07816 */ /* 0x000fe200000000d0 */
[----:B------:R1:W4:Y:S02]  /*3260*/  @!P2 LDG.E.U16 R198, desc[UR8][R68.64] ;  /* 0x0000000844c6a981 */ /* 0x000324000c1e1500 */
[C---:B0-----:R-:W-:Y:S01]  /*3270*/  IMAD.WIDE R74, R173.reuse, 0x2, R128 ;  /* 0x00000002ad4a7825 */ /* 0x041fe200078e0280 */
[----:B------:R-:W-:Y:S01]  /*3280*/  PRMT R210, RZ, 0x7610, R210 ;  /* 0x00007610ffd27816 */ /* 0x000fe200000000d2 */
[----:B------:R0:W4:Y:S02]  /*3290*/  @!P2 LDG.E.U16 R200, desc[UR8][R70.64] ;  /* 0x0000000846c8a981 */ /* 0x000124000c1e1500 */
[C---:B-1----:R-:W-:Y:S01]  /*32a0*/  IMAD.WIDE R76, R173.reuse, 0x2, R126 ;  /* 0x00000002ad4c7825 */ /* 0x042fe200078e027e */
[----:B------:R-:W-:Y:S01]  /*32b0*/  PRMT R212, RZ, 0x7610, R212 ;  /* 0x00007610ffd47816 */ /* 0x000fe200000000d4 */
[----:B------:R1:W4:Y:S01]  /*32c0*/  @!P2 LDG.E.U16 R202, desc[UR8][R72.64] ;  /* 0x0000000848caa981 */ /* 0x000322000c1e1500 */
[----:B------:R-:W-:Y:S01]  /*32d0*/  PRMT R214, RZ, 0x7610, R214 ;  /* 0x00007610ffd67816 */ /* 0x000fe200000000d6 */
[C---:B------:R-:W-:Y:S01]  /*32e0*/  IMAD.WIDE R68, R173.reuse, 0x2, R142 ;  /* 0x00000002ad447825 */ /* 0x040fe200078e028e */
[----:B------:R-:W-:Y:S01]  /*32f0*/  PRMT R216, RZ, 0x7610, R216 ;  /* 0x00007610ffd87816 */ /* 0x000fe200000000d8 */
[----:B------:R1:W4:Y:S02]  /*3300*/  @!P2 LDG.E.U16 R204, desc[UR8][R74.64] ;  /* 0x000000084acca981 */ /* 0x000324000c1e1500 */
[----:B0-----:R-:W-:-:S02]  /*3310*/  IMAD.WIDE R70, R173, 0x2, R140 ;  /* 0x00000002ad467825 */ /* 0x001fc400078e028c */
[----:B------:R0:W4:Y:S02]  /*3320*/  @!P2 LDG.E.U16 R206, desc[UR8][R76.64] ;  /* 0x000000084ccea981 */ /* 0x000124000c1e1500 */
[C---:B-1----:R-:W-:Y:S01]  /*3330*/  IMAD.WIDE R72, R173.reuse, 0x2, R144 ;  /* 0x00000002ad487825 */ /* 0x042fe200078e0290 */
[----:B------:R-:W-:Y:S01]  /*3340*/  PRMT R218, RZ, 0x7610, R218 ;  /* 0x00007610ffda7816 */ /* 0x000fe200000000da */
[----:B------:R1:W4:Y:S02]  /*3350*/  @!P2 LDG.E.U16 R208, desc[UR8][R68.64] ;  /* 0x0000000844d0a981 */ /* 0x000324000c1e1500 */
[C---:B------:R-:W-:Y:S01]  /*3360*/  IMAD.WIDE R74, R173.reuse, 0x2, R138 ;  /* 0x00000002ad4a7825 */ /* 0x040fe200078e028a */
[----:B------:R-:W-:Y:S01]  /*3370*/  PRMT R220, RZ, 0x7610, R220 ;  /* 0x00007610ffdc7816 */ /* 0x000fe200000000dc */
[----:B------:R1:W4:Y:S02]  /*3380*/  @!P2 LDG.E.U16 R210, desc[UR8][R70.64] ;  /* 0x0000000846d2a981 */ /* 0x000324000c1e1500 */
[C---:B0-----:R-:W-:Y:S01]  /*3390*/  IMAD.WIDE R76, R173.reuse, 0x2, R136 ;  /* 0x00000002ad4c7825 */ /* 0x041fe200078e0288 */
[----:B------:R-:W-:Y:S01]  /*33a0*/  PRMT R222, RZ, 0x7610, R222 ;  /* 0x00007610ffde7816 */ /* 0x000fe200000000de */
[----:B------:R0:W4:Y:S01]  /*33b0*/  @!P2 LDG.E.U16 R212, desc[UR8][R72.64] ;  /* 0x0000000848d4a981 */ /* 0x000122000c1e1500 */
[----:B------:R-:W-:Y:S01]  /*33c0*/  PRMT R224, RZ, 0x7610, R224 ;  /* 0x00007610ffe07816 */ /* 0x000fe200000000e0 */
[C---:B-1----:R-:W-:Y:S01]  /*33d0*/  IMAD.WIDE R68, R173.reuse, 0x2, R174 ;  /* 0x00000002ad447825 */ /* 0x042fe200078e02ae */
[----:B------:R-:W-:Y:S01]  /*33e0*/  PRMT R226, RZ, 0x7610, R226 ;  /* 0x00007610ffe27816 */ /* 0x000fe200000000e2 */
[----:B------:R1:W4:Y:S02]  /*33f0*/  @!P2 LDG.E.U16 R214, desc[UR8][R74.64] ;  /* 0x000000084ad6a981 */ /* 0x000324000c1e1500 */
[----:B------:R-:W-:-:S02]  /*3400*/  IMAD.WIDE R70, R173, 0x2, R176 ;  /* 0x00000002ad467825 */ /* 0x000fc400078e02b0 */
[----:B------:R1:W4:Y:S02]  /*3410*/  @!P2 LDG.E.U16 R216, desc[UR8][R76.64] ;  /* 0x000000084cd8a981 */ /* 0x000324000c1e1500 */
[C---:B0-----:R-:W-:Y:S02]  /*3420*/  IMAD.WIDE R72, R173.reuse, 0x2, R182 ;  /* 0x00000002ad487825 */ /* 0x041fe400078e02b6 */
[----:B------:R-:W4:Y:S02]  /*3430*/  @!P2 LDG.E.U16 R218, desc[UR8][R68.64] ;  /* 0x0000000844daa981 */ /* 0x000f24000c1e1500 */
[C---:B-1----:R-:W-:Y:S02]  /*3440*/  IMAD.WIDE R74, R173.reuse, 0x2, R178 ;  /* 0x00000002ad4a7825 */ /* 0x042fe400078e02b2 */
[----:B------:R-:W4:Y:S02]  /*3450*/  @!P2 LDG.E.U16 R220, desc[UR8][R70.64] ;  /* 0x0000000846dca981 */ /* 0x000f24000c1e1500 */
[----:B------:R-:W-:-:S02]  /*3460*/  IMAD.WIDE R76, R173, 0x2, R180 ;  /* 0x00000002ad4c7825 */ /* 0x000fc400078e02b4 */
[----:B------:R-:W4:Y:S04]  /*3470*/  @!P2 LDG.E.U16 R222, desc[UR8][R72.64] ;  /* 0x0000000848dea981 */ /* 0x000f28000c1e1500 */
[----:B------:R-:W4:Y:S04]  /*3480*/  @!P2 LDG.E.U16 R224, desc[UR8][R74.64] ;  /* 0x000000084ae0a981 */ /* 0x000f28000c1e1500 */
[----:B------:R-:W4:Y:S01]  /*3490*/  @!P2 LDG.E.U16 R226, desc[UR8][R76.64] ;  /* 0x000000084ce2a981 */ /* 0x000f22000c1e1500 */
[----:B------:R-:W-:-:S04]  /*34a0*/  UIADD3 UR6, UPT, UPT, UR6, -0x1, URZ ;  /* 0xffffffff06067890 */ /* 0x000fc8000fffe0ff */
[----:B------:R-:W-:Y:S01]  /*34b0*/  UISETP.NE.U32.AND UP0, UPT, UR6, URZ, UPT ;  /* 0x000000ff0600728c */ /* 0x000fe2000bf05070 */
[----:B------:R-:W-:Y:S01]  /*34c0*/  IMAD.WIDE R2, R171, 0x2, R2 ;  /* 0x00000002ab027825 */ /* 0x000fe200078e0202 */
[----:B------:R-:W-:-:S03]  /*34d0*/  UIADD3 UR7, UPT, UPT, UR7, -0x10, URZ ;  /* 0xfffffff007077890 */ /* 0x000fc6000fffe0ff */
[----:B------:R-:W-:-:S04]  /*34e0*/  IMAD.WIDE R180, R171, 0x2, R180 ;  /* 0x00000002abb47825 */ /* 0x000fc800078e02b4 */
[----:B------:R-:W-:-:S04]  /*34f0*/  IMAD.WIDE R178, R171, 0x2, R178 ;  /* 0x00000002abb27825 */ /* 0x000fc800078e02b2 */
[----:B------:R-:W-:-:S04]  /*3500*/  IMAD.WIDE R182, R171, 0x2, R182 ;  /* 0x00000002abb67825 */ /* 0x000fc800078e02b6 */
[----:B------:R-:W-:-:S04]  /*3510*/  IMAD.WIDE R176, R171, 0x2, R176 ;  /* 0x00000002abb07825 */ /* 0x000fc800078e02b0 */
[----:B------:R-:W-:-:S04]  /*3520*/  IMAD.WIDE R174, R171, 0x2, R174 ;  /* 0x00000002abae7825 */ /* 0x000fc800078e02ae */
[----:B------:R-:W-:-:S04]  /*3530*/  IMAD.WIDE R136, R171, 0x2, R136 ;  /* 0x00000002ab887825 */ /* 0x000fc800078e0288 */
[----:B------:R-:W-:-:S04]  /*3540*/  IMAD.WIDE R138, R171, 0x2, R138 ;  /* 0x00000002ab8a7825 */ /* 0x000fc800078e028a */
[C---:B------:R-:W-:Y:S01]  /*3550*/  IMAD.WIDE R144, R171.reuse, 0x2, R144 ;  /* 0x00000002ab907825 */ /* 0x040fe200078e0290 */
[----:B--2---:R-:W-:Y:S04]  /*3560*/  STS.U16 [R153+UR5+0x2000], R80 ;  /* 0x0020005099007988 */ /* 0x004fe80008000405 */
[----:B-----5:R-:W-:Y:S04]  /*3570*/  STS.U16 [R153+UR5+0x2200], R82 ;  /* 0x0022005299007988 */ /* 0x020fe80008000405 */
[----:B---3--:R-:W-:Y:S04]  /*3580*/  STS.U16 [R158+UR5+0x2100], R79 ;  /* 0x0021004f9e007988 */ /* 0x008fe80008000405 */
[----:B------:R-:W-:Y:S04]  /*3590*/  STS.U16 [R158+UR5+0x2300], R81 ;  /* 0x002300519e007988 */ /* 0x000fe80008000405 */
[----:B----4-:R-:W-:Y:S04]  /*35a0*/  STS.U16 [R153+UR5], R84 ;  /* 0x0000005499007988 */ /* 0x010fe80008000405 */
[----:B------:R-:W-:Y:S04]  /*35b0*/  STS.U16 [R153+UR5+0x100], R78 ;  /* 0x0001004e99007988 */ /* 0x000fe80008000405 */
        /* <DEDUP_REMOVED lines=29> */
[----:B------:R-:W-:Y:S01]  /*3790*/  STS.U16 [R153+UR5+0x1f00], R226 ;  /* 0x001f00e299007988 */ /* 0x000fe20008000405 */
[----:B------:R-:W-:Y:S06]  /*37a0*/  BAR.SYNC.DEFER_BLOCKING 0x0 ;  /* 0x0000000000007b1d */ /* 0x000fec0000010000 */
[----:B------:R-:W-:Y:S04]  /*37b0*/  LDSM.16.M88.4 R72, [R154] ;  /* 0x000000009a48783b */ /* 0x000fe80000000200 */
[----:B------:R-:W-:Y:S04]  /*37c0*/  LDSM.16.M88.4 R76, [R154+0x800] ;  /* 0x000800009a4c783b */ /* 0x000fe80000000200 */
[----:B------:R-:W-:Y:S04]  /*37d0*/  LDSM.16.M88.4 R80, [R154+0x1000] ;  /* 0x001000009a50783b */ /* 0x000fe80000000200 */
[----:B------:R-:W-:Y:S04]  /*37e0*/  LDSM.16.M88.4 R84, [R154+0x1800] ;  /* 0x001800009a54783b */ /* 0x000fe80000000200 */
[----:B------:R-:W0:Y:S04]  /*37f0*/  LDSM.16.MT88.4 R88, [R160+UR5+0x2000] ;  /* 0x00200005a058783b */ /* 0x000e280008004200 */
[----:B------:R-:W1:Y:S01]  /*3800*/  LDSM.16.MT88.4 R68, [R152+UR5+0x2000] ;  /* 0x002000059844783b */ /* 0x000e620008004200 */
[----:B------:R-:W-:-:S04]  /*3810*/  IMAD.WIDE R140, R171, 0x2, R140 ;  /* 0x00000002ab8c7825 */ /* 0x000fc800078e028c */
[----:B------:R-:W-:-:S04]  /*3820*/  IMAD.WIDE R142, R171, 0x2, R142 ;  /* 0x00000002ab8e7825 */ /* 0x000fc800078e028e */
[----:B------:R-:W-:-:S04]  /*3830*/  IMAD.WIDE R126, R171, 0x2, R126 ;  /* 0x00000002ab7e7825 */ /* 0x000fc800078e027e */
[----:B------:R-:W-:-:S04]  /*3840*/  IMAD.WIDE R128, R171, 0x2, R128 ;  /* 0x00000002ab807825 */ /* 0x000fc800078e0280 */
[C---:B------:R-:W-:Y:S01]  /*3850*/  IMAD.WIDE R130, R171.reuse, 0x2, R130 ;  /* 0x00000002ab827825 */ /* 0x040fe200078e0282 */
[C---:B0-----:R-:W-:Y:S08]  /*3860*/  HMMA.16816.F32 R40, R88.reuse, R74, R40 ;  /* 0x0000004a5828723c */ /* 0x041ff00000001828 */
[C---:B------:R-:W-:Y:S08]  /*3870*/  HMMA.16816.F32 R44, R88.reuse, R76, R44 ;  /* 0x0000004c582c723c */ /* 0x040ff0000000182c */
[C---:B------:R-:W-:Y:S08]  /*3880*/  HMMA.16816.F32 R48, R88.reuse, R78, R48 ;  /* 0x0000004e5830723c */ /* 0x040ff00000001830 */
[C---:B------:R-:W-:Y:S08]  /*3890*/  HMMA.16816.F32 R52, R88.reuse, R80, R52 ;  /* 0x000000505834723c */ /* 0x040ff00000001834 */
[C---:B------:R-:W-:Y:S08]  /*38a0*/  HMMA.16816.F32 R56, R88.reuse, R82, R56 ;  /* 0x000000525838723c */ /* 0x040ff00000001838 */
[C---:B------:R-:W-:Y:S08]  /*38b0*/  HMMA.16816.F32 R60, R88.reuse, R84, R60 ;  /* 0x00000054583c723c */ /* 0x040ff0000000183c */
[----:B------:R-:W-:Y:S01]  /*38c0*/  HMMA.16816.F32 R64, R88, R86, R64 ;  /* 0x000000565840723c */ /* 0x000fe20000001840 */
[----:B------:R-:W-:-:S04]  /*38d0*/  IMAD.WIDE R132, R171, 0x2, R132 ;  /* 0x00000002ab847825 */ /* 0x000fc800078e0284 */
[----:B------:R-:W-:-:S03]  /*38e0*/  IMAD.WIDE R134, R171, 0x2, R134 ;  /* 0x00000002ab867825 */ /* 0x000fc600078e0286 */
[----:B-1----:R-:W-:Y:S01]  /*38f0*/  HMMA.16816.F32 R4, R68, R72, R4 ;  /* 0x000000484404723c */ /* 0x002fe20000001804 */
[----:B------:R-:W-:-:S04]  /*3900*/  IMAD.WIDE R116, R171, 0x2, R116 ;  /* 0x00000002ab747825 */ /* 0x000fc800078e0274 */
[----:B------:R-:W-:-:S03]  /*3910*/  IMAD.WIDE R118, R171, 0x2, R118 ;  /* 0x00000002ab767825 */ /* 0x000fc600078e0276 */
[----:B------:R-:W-:Y:S01]  /*3920*/  HMMA.16816.F32 R8, R68, R74, R8 ;  /* 0x0000004a4408723c */ /* 0x000fe20000001808 */
        /* <DEDUP_REMOVED lines=21> */
[----:B------:R-:W-:Y:S02]  /*3a80*/  IMAD.MOV.U32 R69, RZ, RZ, R2 ;  /* 0x000000ffff457224 */ /* 0x000fe400078e0002 */
[----:B------:R-:W-:Y:S02]  /*3a90*/  IMAD.MOV.U32 R72, RZ, RZ, R3 ;  /* 0x000000ffff487224 */ /* 0x000fe400078e0003 */
[----:B------:R-:W-:Y:S01]  /*3aa0*/  IMAD.WIDE R92, R156, 0x2, R92 ;  /* 0x000000029c5c7825 */ /* 0x000fe200078e025c */
[----:B------:R-:W-:-:S14]  /*3ab0*/  BRA.U UP0, `(.L_x_2) ;  /* 0xfffffff100987547 */ /* 0x000fdc000b83ffff */
[----:B------:R-:W-:Y:S02]  /*3ac0*/  F2FP.F16.F32.PACK_AB R72, R42, R38 ;  /* 0x000000262a48723e */ /* 0x000fe400000000ff */
[----:B------:R-:W-:Y:S02]  /*3ad0*/  F2FP.F16.F32.PACK_AB R76, R41, R37 ;  /* 0x00000025294c723e */ /* 0x000fe400000000ff */
[----:B------:R-:W-:Y:S02]  /*3ae0*/  F2FP.F16.F32.PACK_AB R42, R56, R52 ;  /* 0x00000034382a723e */ /* 0x000fe400000000ff */
[----:B------:R-:W-:Y:S02]  /*3af0*/  F2FP.F16.F32.PACK_AB R41, R48, R44 ;  /* 0x0000002c3029723e */ /* 0x000fe400000000ff */
[----:B------:R-:W-:Y:S02]  /*3b00*/  F2FP.F16.F32.PACK_AB R70, R59, R55 ;  /* 0x000000373b46723e */ /* 0x000fe400000000ff */
[----:B------:R-:W-:-:S02]  /*3b10*/  F2FP.F16.F32.PACK_AB R69, R51, R47 ;  /* 0x0000002f3345723e */ /* 0x000fc400000000ff */
        /* <DEDUP_REMOVED lines=25> */
[----:B------:R-:W-:-:S07]  /*3cb0*/  F2FP.F16.F32.PACK_AB R4, R8, R4 ;  /* 0x000000040804723e */ /* 0x000fce00000000ff */
.L_x_1:
[----:B------:R-:W0:Y:S01]  /*3cc0*/  S2R R10, SR_TID.X ;  /* 0x00000000000a7919 */ /* 0x000e220000002100 */
[----:B------:R-:W1:Y:S01]  /*3cd0*/  S2UR UR5, SR_CgaCtaId ;  /* 0x00000000000579c3 */ /* 0x000e620000008800 */
[----:B------:R-:W-:Y:S01]  /*3ce0*/  UMOV UR4, 0x400 ;  /* 0x0000040000047882 */ /* 0x000fe20000000000 */
[----:B------:R-:W2:Y:S01]  /*3cf0*/  LDCU.128 UR12, c[0x0][0x390] ;  /* 0x00007200ff0c77ac */ /* 0x000ea20008000c00 */
[C---:B------:R-:W-:Y:S02]  /*3d00*/  LOP3.LUT R25, R151.reuse, R0, RZ, 0xfc, !PT ;  /* 0x0000000097197212 */ /* 0x040fe400078efcff */
[C-C-:B------:R-:W-:Y:S02]  /*3d10*/  LOP3.LUT R29, R151.reuse, 0x4, R0.reuse, 0xfe, !PT ;  /* 0x00000004971d7812 */ /* 0x140fe400078efe00 */
[C-C-:B------:R-:W-:Y:S01]  /*3d20*/  LOP3.LUT R27, R151.reuse, 0x8, R0.reuse, 0xfe, !PT ;  /* 0x00000008971b7812 */ /* 0x140fe200078efe00 */
[----:B------:R-:W3:Y:S01]  /*3d30*/  LDC R36, c[0x0][0x3b8] ;  /* 0x0000ee00ff247b82 */ /* 0x000ee20000000800 */
[----:B------:R-:W-:-:S02]  /*3d40*/  LOP3.LUT R24, R151, 0x10, R0, 0xfe, !PT ;  /* 0x0000001097187812 */ /* 0x000fc400078efe00 */
[C-C-:B------:R-:W-:Y:S02]  /*3d50*/  LOP3.LUT R33, R151.reuse, 0xc, R0.reuse, 0xfe, !PT ;  /* 0x0000000c97217812 */ /* 0x140fe400078efe00 */
[C-C-:B------:R-:W-:Y:S02]  /*3d60*/  LOP3.LUT R32, R151.reuse, 0x14, R0.reuse, 0xfe, !PT ;  /* 0x0000001497207812 */ /* 0x140fe400078efe00 */
[C-C-:B------:R-:W-:Y:S02]  /*3d70*/  LOP3.LUT R60, R151.reuse, 0x18, R0.reuse, 0xfe, !PT ;  /* 0x00000018973c7812 */ /* 0x140fe400078efe00 */
[C-C-:B------:R-:W-:Y:S02]  /*3d80*/  LOP3.LUT R104, R151.reuse, 0x20, R0.reuse, 0xfe, !PT ;  /* 0x0000002097687812 */ /* 0x140fe400078efe00 */
[----:B------:R-:W-:Y:S02]  /*3d90*/  LOP3.LUT R103, R151, 0x24, R0, 0xfe, !PT ;  /* 0x0000002497677812 */ /* 0x000fe400078efe00 */
[----:B--2---:R-:W-:-:S02]  /*3da0*/  ISETP.GE.AND P0, PT, R146, UR14, PT ;  /* 0x0000000e92007c0c */ /* 0x004fc4000bf06270 */
[--C-:B------:R-:W-:Y:S01]  /*3db0*/  LOP3.LUT R102, R151, 0x28, R0.reuse, 0xfe, !PT ;  /* 0x0000002897667812 */ /* 0x100fe200078efe00 */
[----:B-1----:R-:W-:Y:S01]  /*3dc0*/  ULEA UR4, UR5, UR4, 0x18 ;  /* 0x0000000405047291 */ /* 0x002fe2000f8ec0ff */
[----:B------:R-:W-:Y:S01]  /*3dd0*/  ISETP.LT.AND P6, PT, R25, UR15, !P0 ;  /* 0x0000000f19007c0c */ /* 0x000fe2000c7c1270 */
[----:B------:R-:W1:Y:S01]  /*3de0*/  LDCU UR5, c[0x0][0x3b4] ;  /* 0x00007680ff0577ac */ /* 0x000e620008000800 */
[----:B------:R-:W-:Y:S02]  /*3df0*/  ISETP.LT.AND P5, PT, R29, UR15, !P0 ;  /* 0x0000000f1d007c0c */ /* 0x000fe4000c7a1270 */
[----:B------:R-:W-:Y:S01]  /*3e00*/  ISETP.LT.AND P3, PT, R24, UR15, !P0 ;  /* 0x0000000f18007c0c */ /* 0x000fe2000c761270 */
[C---:B0-----:R-:W-:Y:S01]  /*3e10*/  IMAD.SHL.U32 R2, R10.reuse, 0x200, RZ ;  /* 0x000002000a027824 */ /* 0x041fe200078e00ff */
[C-C-:B------:R-:W-:Y:S01]  /*3e20*/  LOP3.LUT R101, R151.reuse, 0x2c, R0.reuse, 0xfe, !PT ;  /* 0x0000002c97657812 */ /* 0x140fe200078efe00 */
[----:B------:R-:W-:Y:S01]  /*3e30*/  IMAD.SHL.U32 R9, R10, 0x10, RZ ;  /* 0x000000100a097824 */ /* 0x000fe200078e00ff */
[--C-:B------:R-:W-:Y:S01]  /*3e40*/  LOP3.LUT R100, R151, 0x30, R0.reuse, 0xfe, !PT ;  /* 0x0000003097647812 */ /* 0x100fe200078efe00 */
[-C--:B---3--:R-:W-:Y:S01]  /*3e50*/  IMAD R59, R25, R36.reuse, RZ ;  /* 0x00000024193b7224 */ /* 0x088fe200078e02ff */
[----:B------:R-:W-:Y:S01]  /*3e60*/  LOP3.LUT R3, R2, 0x3000, RZ, 0xc0, !PT ;  /* 0x0000300002037812 */ /* 0x000fe200078ec0ff */
[----:B------:R-:W-:Y:S01]  /*3e70*/  IMAD.SHL.U32 R2, R10, 0x800, RZ ;  /* 0x000008000a027824 */ /* 0x000fe200078e00ff */
[----:B------:R-:W-:Y:S01]  /*3e80*/  LOP3.LUT R99, R151, 0x34, R0, 0xfe, !PT ;  /* 0x0000003497637812 */ /* 0x000fe200078efe00 */
[-C--:B------:R-:W-:Y:S01]  /*3e90*/  IMAD R34, R29, R36.reuse, RZ ;  /* 0x000000241d227224 */ /* 0x080fe200078e02ff */
[----:B------:R-:W-:Y:S01]  /*3ea0*/  LOP3.LUT R3, R3, 0xc60, R150, 0xf8, !PT ;  /* 0x00000c6003037812 */ /* 0x000fe200078ef896 */
[-C--:B------:R-:W-:Y:S01]  /*3eb0*/  IMAD R35, R27, R36.reuse, RZ ;  /* 0x000000241b237224 */ /* 0x080fe200078e02ff */
[----:B------:R-:W-:Y:S01]  /*3ec0*/  LOP3.LUT R8, R2, 0x3000, RZ, 0xc0, !PT ;  /* 0x0000300002087812 */ /* 0x000fe200078ec0ff */
[----:B------:R-:W-:Y:S01]  /*3ed0*/  IMAD.SHL.U32 R2, R10, 0x4, RZ ;  /* 0x000000040a027824 */ /* 0x000fe200078e00ff */
[----:B------:R-:W-:Y:S01]  /*3ee0*/  LOP3.LUT R98, R151, 0x38, R0, 0xfe, !PT ;  /* 0x0000003897627812 */ /* 0x000fe200078efe00 */
[----:B-1----:R-:W-:Y:S01]  /*3ef0*/  IMAD R38, R146, UR5, RZ ;  /* 0x0000000592267c24 */ /* 0x002fe2000f8e02ff */
[----:B------:R-:W-:Y:S01]  /*3f00*/  LOP3.LUT R9, R8, 0x3f0, R9, 0xf8, !PT ;  /* 0x000003f008097812 */ /* 0x000fe200078ef809 */
[----:B------:R-:W-:Y:S01]  /*3f10*/  IMAD R61, R33, R36, RZ ;  /* 0x00000024213d7224 */ /* 0x000fe200078e02ff */
[----:B------:R-:W-:Y:S01]  /*3f20*/  LOP3.LUT R2, R3, 0x70, R2, 0x78, !PT ;  /* 0x0000007003027812 */ /* 0x000fe200078e7802 */
[----:B------:R-:W-:Y:S01]  /*3f30*/  BAR.SYNC.DEFER_BLOCKING 0x0 ;  /* 0x0000000000007b1d */ /* 0x000fe20000010000 */
[----:B------:R-:W-:Y:S01]  /*3f40*/  SHF.R.U32.HI R8, RZ, 0x1, R10 ;  /* 0x00000001ff087819 */ /* 0x000fe2000001160a */
[----:B------:R-:W-:Y:S01]  /*3f50*/  IMAD R63, R36, 0x10, R59 ;  /* 0x00000010243f7824 */ /* 0x000fe200078e023b */
[----:B------:R-:W-:-:S02]  /*3f60*/  LEA R37, P1, R38, UR12, 0x1 ;  /* 0x0000000c26257c11 */ /* 0x000fc4000f8208ff */
[----:B------:R-:W-:Y:S02]  /*3f70*/  LOP3.LUT R26, R9, 0x20, R8, 0x78, !PT ;  /* 0x00000020091a7812 */ /* 0x000fe400078e7808 */
[----:B------:R-:W-:Y:S02]  /*3f80*/  LEA.HI.X.SX32 R38, R38, UR13, 0x1, P1 ;  /* 0x0000000d26267c11 */ /* 0x000fe400088f0eff */
[----:B------:R-:W-:Y:S02]  /*3f90*/  LOP3.LUT R62, R26, 0x40, RZ, 0x3c, !PT ;  /* 0x000000401a3e7812 */ /* 0x000fe400078e3cff */
[----:B------:R-:W-:Y:S02]  /*3fa0*/  ISETP.LT.AND P1, PT, R27, UR15, !P0 ;  /* 0x0000000f1b007c0c */ /* 0x000fe4000c721270 */
[C-C-:B------:R-:W-:Y:S02]  /*3fb0*/  LOP3.LUT R97, R151.reuse, 0x3c, R0.reuse, 0xfe, !PT ;  /* 0x0000003c97617812 */ /* 0x140fe400078efe00 */
[----:B------:R-:W-:-:S02]  /*3fc0*/  LOP3.LUT R96, R151, 0x40, R0, 0xfe, !PT ;  /* 0x0000004097607812 */ /* 0x000fc400078efe00 */
[C-C-:B------:R-:W-:Y:S02]  /*3fd0*/  LOP3.LUT R95, R151.reuse, 0x44, R0.reuse, 0xfe, !PT ;  /* 0x00000044975f7812 */ /* 0x140fe400078efe00 */
[C-C-:B------:R-:W-:Y:S02]  /*3fe0*/  LOP3.LUT R94, R151.reuse, 0x48, R0.reuse, 0xfe, !PT ;  /* 0x00000048975e7812 */ /* 0x140fe400078efe00 */
[C-C-:B------:R-:W-:Y:S02]  /*3ff0*/  LOP3.LUT R93, R151.reuse, 0x4c, R0.reuse, 0xfe, !PT ;  /* 0x0000004c975d7812 */ /* 0x140fe400078efe00 */
[C-C-:B------:R-:W-:Y:S01]  /*4000*/  LOP3.LUT R92, R151.reuse, 0x50, R0.reuse, 0xfe, !PT ;  /* 0x00000050975c7812 */ /* 0x140fe200078efe00 */
[----:B------:R-:W-:Y:S01]  /*4010*/  STS.128 [R2+UR4], R4 ;  /* 0x0000000402007988 */ /* 0x000fe20008000c04 */
[C-C-:B------:R-:W-:Y:S02]  /*4020*/  LOP3.LUT R91, R151.reuse, 0x54, R0.reuse, 0xfe, !PT ;  /* 0x00000054975b7812 */ /* 0x140fe400078efe00 */
[C-C-:B------:R-:W-:Y:S01]  /*4030*/  LOP3.LUT R90, R151.reuse, 0x58, R0.reuse, 0xfe, !PT ;  /* 0x00000058975a7812 */ /* 0x140fe200078efe00 */
[----:B------:R0:W-:Y:S01]  /*4040*/  STS.128 [R2+UR4+0x200], R52 ;  /* 0x0002003402007988 */ /* 0x0001e20008000c04 */
[----:B------:R-:W-:-:S02]  /*4050*/  LOP3.LUT R89, R151, 0x5c, R0, 0xfe, !PT ;  /* 0x0000005c97597812 */ /* 0x000fc400078efe00 */
[C-C-:B------:R-:W-:Y:S01]  /*4060*/  LOP3.LUT R88, R151.reuse, 0x60, R0.reuse, 0xfe, !PT ;  /* 0x0000006097587812 */ /* 0x140fe200078efe00 */
[----:B------:R1:W-:Y:S01]  /*4070*/  STS.128 [R2+UR4+0x80], R48 ;  /* 0x0000803002007988 */ /* 0x0003e20008000c04 */
[C-C-:B------:R-:W-:Y:S02]  /*4080*/  LOP3.LUT R87, R151.reuse, 0x64, R0.reuse, 0xfe, !PT ;  /* 0x0000006497577812 */ /* 0x140fe400078efe00 */
[C-C-:B------:R-:W-:Y:S01]  /*4090*/  LOP3.LUT R86, R151.reuse, 0x68, R0.reuse, 0xfe, !PT ;  /* 0x0000006897567812 */ /* 0x140fe200078efe00 */
[----:B------:R-:W-:Y:S01]  /*40a0*/  STS.128 [R2+UR4+0x280], R44 ;  /* 0x0002802c02007988 */ /* 0x000fe20008000c04 */
[C-C-:B------:R-:W-:Y:S02]  /*40b0*/  LOP3.LUT R85, R151.reuse, 0x6c, R0.reuse, 0xfe, !PT ;  /* 0x0000006c97557812 */ /* 0x140fe400078efe00 */
[C-C-:B------:R-:W-:Y:S01]  /*40c0*/  LOP3.LUT R84, R151.reuse, 0x70, R0.reuse, 0xfe, !PT ;  /* 0x0000007097547812 */ /* 0x140fe200078efe00 */
[----:B------:R-:W-:Y:S01]  /*40d0*/  STS.128 [R2+UR4+0x100], R40 ;  /* 0x0001002802007988 */ /* 0x000fe20008000c04 */
[----:B------:R-:W-:-:S02]  /*40e0*/  LOP3.LUT R83, R151, 0x74, R0, 0xfe, !PT ;  /* 0x0000007497537812 */ /* 0x000fc400078efe00 */
[----:B------:R-:W-:Y:S01]  /*40f0*/  LOP3.LUT R82, R151, 0x78, R0, 0xfe, !PT ;  /* 0x0000007897527812 */ /* 0x000fe200078efe00 */
[----:B------:R2:W-:Y:S01]  /*4100*/  STS.128 [R2+UR4+0x300], R76 ;  /* 0x0003004c02007988 */ /* 0x0005e20008000c04 */
[CC--:B0-----:R-:W-:Y:S02]  /*4110*/  LEA R52, P2, R59.reuse, R37.reuse, 0x1 ;  /* 0x000000253b347211 */ /* 0x0c1fe400078408ff */
[C---:B------:R-:W-:Y:S01]  /*4120*/  LEA R54, P4, R34.reuse, R37, 0x1 ;  /* 0x0000002522367211 */ /* 0x040fe200078808ff */
[----:B------:R0:W-:Y:S01]  /*4130*/  STS.128 [R2+UR4+0x180], R72 ;  /* 0x0001804802007988 */ /* 0x0001e20008000c04 */
[-C--:B------:R-:W-:Y:S02]  /*4140*/  LEA.HI.X.SX32 R53, R59, R38.reuse, 0x1, P2 ;  /* 0x000000263b357211 */ /* 0x080fe400010f0eff */
[----:B------:R-:W-:Y:S01]  /*4150*/  LEA.HI.X.SX32 R55, R34, R38, 0x1, P4 ;  /* 0x0000002622377211 */ /* 0x000fe200020f0eff */
[----:B------:R3:W-:Y:S01]  /*4160*/  STS.128 [R2+UR4+0x380], R68 ;  /* 0x0003804402007988 */ /* 0x0007e20008000c04 */
[----:B------:R-:W-:-:S02]  /*4170*/  ISETP.LT.AND P2, PT, R32, UR15, !P0 ;  /* 0x0000000f20007c0c */ /* 0x000fc4000c741270 */
[----:B------:R-:W-:Y:S01]  /*4180*/  ISETP.LT.AND P4, PT, R33, UR15, !P0 ;  /* 0x0000000f21007c0c */ /* 0x000fe2000c781270 */
[----:B------:R-:W-:Y:S01]  /*4190*/  BAR.SYNC.DEFER_BLOCKING 0x0 ;  /* 0x0000000000007b1d */ /* 0x000fe20000010000 */
[C-C-:B-1----:R-:W-:Y:S02]  /*41a0*/  LOP3.LUT R51, R151.reuse, 0x1c, R0.reuse, 0xfe, !PT ;  /* 0x0000001c97337812 */ /* 0x142fe400078efe00 */
[C-C-:B------:R-:W-:Y:S02]  /*41b0*/  LOP3.LUT R81, R151.reuse, 0x7c, R0.reuse, 0xfe, !PT ;  /* 0x0000007c97517812 */ /* 0x140fe400078efe00 */
[C-C-:B------:R-:W-:Y:S02]  /*41c0*/  LOP3.LUT R80, R151.reuse, 0x80, R0.reuse, 0xfe, !PT ;  /* 0x0000008097507812 */ /* 0x140fe400078efe00 */
[C-C-:B--2---:R-:W-:Y:S02]  /*41d0*/  LOP3.LUT R79, R151.reuse, 0x84, R0.reuse, 0xfe, !PT ;  /* 0x00000084974f7812 */ /* 0x144fe400078efe00 */
[----:B------:R-:W-:-:S02]  /*41e0*/  LOP3.LUT R78, R151, 0x88, R0, 0xfe, !PT ;  /* 0x00000088974e7812 */ /* 0x000fc400078efe00 */
[C-C-:B------:R-:W-:Y:S02]  /*41f0*/  LOP3.LUT R77, R151.reuse, 0x8c, R0.reuse, 0xfe, !PT ;  /* 0x0000008c974d7812 */ /* 0x140fe400078efe00 */
[C-C-:B------:R-:W-:Y:S02]  /*4200*/  LOP3.LUT R76, R151.reuse, 0x90, R0.reuse, 0xfe, !PT ;  /* 0x00000090974c7812 */ /* 0x140fe400078efe00 */
[C-C-:B0-----:R-:W-:Y:S02]  /*4210*/  LOP3.LUT R75, R151.reuse, 0x94, R0.reuse, 0xfe, !PT ;  /* 0x00000094974b7812 */ /* 0x141fe400078efe00 */
[C-C-:B------:R-:W-:Y:S02]  /*4220*/  LOP3.LUT R74, R151.reuse, 0x98, R0.reuse, 0xfe, !PT ;  /* 0x00000098974a7812 */ /* 0x140fe400078efe00 */
[C-C-:B------:R-:W-:Y:S02]  /*4230*/  LOP3.LUT R73, R151.reuse, 0x9c, R0.reuse, 0xfe, !PT ;  /* 0x0000009c97497812 */ /* 0x140fe400078efe00 */
[----:B------:R-:W-:-:S02]  /*4240*/  LOP3.LUT R72, R151, 0xa0, R0, 0xfe, !PT ;  /* 0x000000a097487812 */ /* 0x000fc400078efe00 */
[C-C-:B---3--:R-:W-:Y:S01]  /*4250*/  LOP3.LUT R71, R151.reuse, 0xa4, R0.reuse, 0xfe, !PT ;  /* 0x000000a497477812 */ /* 0x148fe200078efe00 */
[----:B------:R-:W0:Y:S01]  /*4260*/  LDS.128 R16, [R26+UR4] ;  /* 0x000000041a107984 */ /* 0x000e220008000c00 */
[C-C-:B------:R-:W-:Y:S02]  /*4270*/  LOP3.LUT R70, R151.reuse, 0xa8, R0.reuse, 0xfe, !PT ;  /* 0x000000a897467812 */ /* 0x140fe400078efe00 */
[C-C-:B------:R-:W-:Y:S01]  /*4280*/  LOP3.LUT R69, R151.reuse, 0xac, R0.reuse, 0xfe, !PT ;  /* 0x000000ac97457812 */ /* 0x140fe200078efe00 */
[----:B------:R-:W1:Y:S01]  /*4290*/  LDS.128 R4, [R62+UR4] ;  /* 0x000000043e047984 */ /* 0x000e620008000c00 */
[C-C-:B------:R-:W-:Y:S02]  /*42a0*/  LOP3.LUT R68, R151.reuse, 0xb0, R0.reuse, 0xfe, !PT ;  /* 0x000000b097447812 */ /* 0x140fe400078efe00 */
[C-C-:B------:R-:W-:Y:S01]  /*42b0*/  LOP3.LUT R67, R151.reuse, 0xb4, R0.reuse, 0xfe, !PT ;  /* 0x000000b497437812 */ /* 0x140fe200078efe00 */
[----:B------:R-:W2:Y:S01]  /*42c0*/  LDS.128 R12, [R26+UR4+0x400] ;  /* 0x000400041a0c7984 */ /* 0x000ea20008000c00 */
[----:B------:R-:W-:-:S02]  /*42d0*/  LOP3.LUT R66, R151, 0xb8, R0, 0xfe, !PT ;  /* 0x000000b897427812 */ /* 0x000fc400078efe00 */
[C-C-:B------:R-:W-:Y:S01]  /*42e0*/  LOP3.LUT R65, R151.reuse, 0xbc, R0.reuse, 0xfe, !PT ;  /* 0x000000bc97417812 */ /* 0x140fe200078efe00 */
[----:B------:R-:W3:Y:S01]  /*42f0*/  LDS.128 R8, [R62+UR4+0x400] ;  /* 0x000400043e087984 */ /* 0x000ee20008000c00 */
[C-C-:B------:R-:W-:Y:S02]  /*4300*/  LOP3.LUT R64, R151.reuse, 0xc0, R0.reuse, 0xfe, !PT ;  /* 0x000000c097407812 */ /* 0x140fe400078efe00 */
[C-C-:B------:R-:W-:Y:S01]  /*4310*/  LOP3.LUT R50, R151.reuse, 0xc4, R0.reuse, 0xfe, !PT ;  /* 0x000000c497327812 */ /* 0x140fe200078efe00 */
[----:B------:R-:W4:Y:S01]  /*4320*/  LDS.128 R20, [R26+UR4+0x800] ;  /* 0x000800041a147984 */ /* 0x000f220008000c00 */
[C-C-:B------:R-:W-:Y:S02]  /*4330*/  LOP3.LUT R49, R151.reuse, 0xc8, R0.reuse, 0xfe, !PT ;  /* 0x000000c897317812 */ /* 0x140fe400078efe00 */
[C-C-:B------:R-:W-:Y:S01]  /*4340*/  LOP3.LUT R48, R151.reuse, 0xcc, R0.reuse, 0xfe, !PT ;  /* 0x000000cc97307812 */ /* 0x140fe200078efe00 */
[----:B------:R-:W5:Y:S01]  /*4350*/  LDS.128 R28, [R62+UR4+0x800] ;  /* 0x000800043e1c7984 */ /* 0x000f620008000c00 */
[----:B------:R-:W-:-:S02]  /*4360*/  LOP3.LUT R47, R151, 0xd0, R0, 0xfe, !PT ;  /* 0x000000d0972f7812 */ /* 0x000fc400078efe00 */
[C-C-:B------:R-:W-:Y:S01]  /*4370*/  LOP3.LUT R46, R151.reuse, 0xd4, R0.reuse, 0xfe, !PT ;  /* 0x000000d4972e7812 */ /* 0x140fe200078efe00 */
[----:B------:R-:W4:Y:S01]  /*4380*/  LDS.128 R24, [R26+UR4+0xc00] ;  /* 0x000c00041a187984 */ /* 0x000f220008000c00 */
[C-C-:B------:R-:W-:Y:S02]  /*4390*/  LOP3.LUT R45, R151.reuse, 0xd8, R0.reuse, 0xfe, !PT ;  /* 0x000000d8972d7812 */ /* 0x140fe400078efe00 */
[C-C-:B------:R-:W-:Y:S02]  /*43a0*/  LOP3.LUT R44, R151.reuse, 0xdc, R0.reuse, 0xfe, !PT ;  /* 0x000000dc972c7812 */ /* 0x140fe400078efe00 */
[C-C-:B------:R-:W-:Y:S02]  /*43b0*/  LOP3.LUT R43, R151.reuse, 0xe0, R0.reuse, 0xfe, !PT ;  /* 0x000000e0972b7812 */ /* 0x140fe400078efe00 */
[C-C-:B------:R-:W-:Y:S02]  /*43c0*/  LOP3.LUT R42, R151.reuse, 0xe4, R0.reuse, 0xfe, !PT ;  /* 0x000000e4972a7812 */ /* 0x140fe400078efe00 */
[----:B------:R-:W-:-:S02]  /*43d0*/  LOP3.LUT R41, R151, 0xe8, R0, 0xfe, !PT ;  /* 0x000000e897297812 */ /* 0x000fc400078efe00 */
[C-C-:B------:R-:W-:Y:S02]  /*43e0*/  LOP3.LUT R40, R151.reuse, 0xec, R0.reuse, 0xfe, !PT ;  /* 0x000000ec97287812 */ /* 0x140fe400078efe00 */
[C-C-:B------:R-:W-:Y:S02]  /*43f0*/  LOP3.LUT R39, R151.reuse, 0xf0, R0.reuse, 0xfe, !PT ;  /* 0x000000f097277812 */ /* 0x140fe400078efe00 */
[--C-:B------:R-:W-:Y:S01]  /*4400*/  LOP3.LUT R3, R151, 0xf4, R0.reuse, 0xfe, !PT ;  /* 0x000000f497037812 */ /* 0x100fe200078efe00 */
[----:B0-----:R0:W-:Y:S01]  /*4410*/  @P6 STG.E.U16 desc[UR8][R52.64], R16 ;  /* 0x0000001034006986 */ /* 0x0011e2000c101508 */
[----:B------:R-:W-:Y:S02]  /*4420*/  LEA R56, P6, R35, R37, 0x1 ;  /* 0x0000002523387211 */ /* 0x000fe400078c08ff */
[----:B------:R-:W-:Y:S01]  /*4430*/  LOP3.LUT R2, R151, 0xf8, R0, 0xfe, !PT ;  /* 0x000000f897027812 */ /* 0x000fe200078efe00 */
[----:B-1----:R1:W-:Y:S01]  /*4440*/  @P5 STG.E.U16 desc[UR8][R54.64], R4 ;  /* 0x0000000436005986 */ /* 0x0023e2000c101508 */
[----:B------:R-:W-:-:S02]  /*4450*/  LEA.HI.X.SX32 R57, R35, R38, 0x1, P6 ;  /* 0x0000002623397211 */ /* 0x000fc400030f0eff */
[-C--:B------:R-:W-:Y:S01]  /*4460*/  LEA R58, P6, R61, R37.reuse, 0x1 ;  /* 0x000000253d3a7211 */ /* 0x080fe200078c08ff */
[----:B------:R-:W5:Y:S01]  /*4470*/  LDS.128 R32, [R62+UR4+0xc00] ;  /* 0x000c00043e207984 */ /* 0x000f620008000c00 */
[----:B------:R-:W-:Y:S02]  /*4480*/  LOP3.LUT R0, R151, 0xfc, R0, 0xfe, !PT ;  /* 0x000000fc97007812 */ /* 0x000fe400078efe00 */
[----:B------:R-:W-:Y:S01]  /*4490*/  LEA.HI.X.SX32 R59, R61, R38, 0x1, P6 ;  /* 0x000000263d3b7211 */ /* 0x000fe200030f0eff */
[----:B--2---:R2:W-:Y:S01]  /*44a0*/  @P1 STG.E.U16 desc[UR8][R56.64], R12 ;  /* 0x0000000c38001986 */ /* 0x0045e2000c101508 */
[----:B------:R-:W-:Y:S01]  /*44b0*/  ISETP.LT.AND P6, PT, R51, UR15, !P0 ;  /* 0x0000000f33007c0c */ /* 0x000fe2000c7c1270 */
[----:B------:R-:W-:Y:S01]  /*44c0*/  IMAD R51, R36, 0x4, R63 ;  /* 0x0000000424337824 */ /* 0x000fe200078e023f */
[-C--:B0-----:R-:W-:Y:S01]  /*44d0*/  LEA R52, P5, R63, R37.reuse, 0x1 ;  /* 0x000000253f347211 */ /* 0x081fe200078a08ff */
[----:B---3--:R0:W-:Y:S01]  /*44e0*/  @P4 STG.E.U16 desc[UR8][R58.64], R8 ;  /* 0x000000083a004986 */ /* 0x0081e2000c101508 */
[----:B------:R-:W-:Y:S01]  /*44f0*/  ISETP.LT.AND P1, PT, R60, UR15, !P0 ;  /* 0x0000000f3c007c0c */ /* 0x000fe2000c721270 */
[----:B------:R-:W-:Y:S01]  /*4500*/  IMAD R61, R36, 0x4, R51 ;  /* 0x00000004243d7824 */ /* 0x000fe200078e0233 */
[----:B-1----:R-:W-:-:S02]  /*4510*/  LEA R54, P4, R51, R37, 0x1 ;  /* 0x0000002533367211 */ /* 0x002fc400078808ff */
[-C--:B------:R-:W-:Y:S02]  /*4520*/  LEA.HI.X.SX32 R53, R63, R38.reuse, 0x1, P5 ;  /* 0x000000263f357211 */ /* 0x080fe400028f0eff */
[-C--:B------:R-:W-:Y:S01]  /*4530*/  LEA.HI.X.SX32 R55, R51, R38.reuse, 0x1, P4 ;  /* 0x0000002633377211 */ /* 0x080fe200020f0eff */
[----:B------:R-:W-:Y:S01]  /*4540*/  IMAD R51, R36, 0x4, R61 ;  /* 0x0000000424337824 */ /* 0x000fe200078e023d */
[CC--:B--2---:R-:W-:Y:S01]  /*4550*/  LEA R56, P4, R61.reuse, R37.reuse, 0x1 ;  /* 0x000000253d387211 */ /* 0x0c4fe200078808ff */
[----:B----4-:R1:W-:Y:S01]  /*4560*/  @P3 STG.E.U16 desc[UR8][R52.64], R20 ;  /* 0x0000001434003986 */ /* 0x0103e2000c101508 */
[----:B------:R-:W-:Y:S02]  /*4570*/  ISETP.LT.AND P5, PT, R104, UR15, !P0 ;  /* 0x0000000f68007c0c */ /* 0x000fe4000c7a1270 */
[----:B------:R-:W-:Y:S01]  /*4580*/  LEA.HI.X.SX32 R57, R61, R38, 0x1, P4 ;  /* 0x000000263d397211 */ /* 0x000fe200020f0eff */
[----:B------:R-:W-:Y:S01]  /*4590*/  IMAD R61, R36, 0x4, R51 ;  /* 0x00000004243d7824 */ /* 0x000fe200078e0233 */
[----:B-----5:R2:W-:Y:S01]  /*45a0*/  @P2 STG.E.U16 desc[UR8][R54.64], R28 ;  /* 0x0000001c36002986 */ /* 0x0205e2000c101508 */
[----:B0-----:R-:W-:-:S02]  /*45b0*/  LEA R58, P4, R51, R37, 0x1 ;  /* 0x00000025333a7211 */ /* 0x001fc400078808ff */
[----:B------:R-:W-:Y:S01]  /*45c0*/  ISETP.LT.AND P3, PT, R103, UR15, !P0 ;  /* 0x0000000f67007c0c */ /* 0x000fe2000c761270 */
[----:B------:R0:W-:Y:S01]  /*45d0*/  @P1 STG.E.U16 desc[UR8][R56.64], R24 ;  /* 0x0000001838001986 */ /* 0x0001e2000c101508 */
[-C--:B------:R-:W-:Y:S02]  /*45e0*/  LEA.HI.X.SX32 R59, R51, R38.reuse, 0x1, P4 ;  /* 0x00000026333b7211 */ /* 0x080fe400020f0eff */
[C---:B-1----:R-:W-:Y:S02]  /*45f0*/  LEA R52, P2, R61.reuse, R37, 0x1 ;  /* 0x000000253d347211 */ /* 0x042fe400078408ff */
[----:B------:R-:W-:Y:S02]  /*4600*/  PRMT R16, R16, 0x7632, R16 ;  /* 0x0000763210107816 */ /* 0x000fe40000000010 */
[----:B------:R-:W-:Y:S01]  /*4610*/  LEA.HI.X.SX32 R53, R61, R38, 0x1, P2 ;  /* 0x000000263d357211 */ /* 0x000fe200010f0eff */
[----:B------:R-:W-:Y:S01]  /*4620*/  IMAD R61, R36, 0x4, R61 ;  /* 0x00000004243d7824 */ /* 0x000fe200078e023d */
[----:B------:R-:W-:-:S02]  /*4630*/  ISETP.LT.AND P1, PT, R102, UR15, !P0 ;  /* 0x0000000f66007c0c */ /* 0x000fc4000c721270 */
[----:B------:R-:W-:Y:S01]  /*4640*/  ISETP.LT.AND P4, PT, R101, UR15, !P0 ;  /* 0x0000000f65007c0c */ /* 0x000fe2000c781270 */
[----:B------:R-:W-:Y:S01]  /*4650*/  IMAD R51, R36, 0x4, R61 ;  /* 0x0000000424337824 */ /* 0x000fe200078e023d */
[----:B------:R1:W-:Y:S01]  /*4660*/  @P6 STG.E.U16 desc[UR8][R58.64], R32 ;  /* 0x000000203a006986 */ /* 0x0003e2000c101508 */
[CC--:B--2---:R-:W-:Y:S02]  /*4670*/  LEA R54, P6, R61.reuse, R37.reuse, 0x1 ;  /* 0x000000253d367211 */ /* 0x0c4fe400078c08ff */
[----:B------:R-:W-:Y:S01]  /*4680*/  PRMT R4, R4, 0x7632, R4 ;  /* 0x0000763204047816 */ /* 0x000fe20000000004 */
[----:B------:R2:W-:Y:S01]  /*4690*/  @P5 STG.E.U16 desc[UR8][R52.64], R16 ;  /* 0x0000001034005986 */ /* 0x0005e2000c101508 */
[-C--:B------:R-:W-:Y:S01]  /*46a0*/  LEA.HI.X.SX32 R55, R61, R38.reuse, 0x1, P6 ;  /* 0x000000263d377211 */ /* 0x080fe200030f0eff */
[----:B------:R-:W-:Y:S01]  /*46b0*/  IMAD R61, R36, 0x4, R51 ;  /* 0x00000004243d7824 */ /* 0x000fe200078e0233 */
[CC--:B0-----:R-:W-:Y:S02]  /*46c0*/  LEA R56, P6, R51.reuse, R37.reuse, 0x1 ;  /* 0x0000002533387211 */ /* 0x0c1fe400078c08ff */
[----:B------:R-:W-:Y:S01]  /*46d0*/  PRMT R28, R12, 0x7632, R28 ;  /* 0x000076320c1c7816 */ /* 0x000fe2000000001c */
[----:B------:R0:W-:Y:S01]  /*46e0*/  @P3 STG.E.U16 desc[UR8][R54.64], R4 ;  /* 0x0000000436003986 */ /* 0x0001e2000c101508 */
[----:B------:R-:W-:Y:S01]  /*46f0*/  LEA.HI.X.SX32 R57, R51, R38, 0x1, P6 ;  /* 0x0000002633397211 */ /* 0x000fe200030f0eff */
[----:B------:R-:W-:Y:S01]  /*4700*/  IMAD R51, R36, 0x4, R61 ;  /* 0x0000000424337824 */ /* 0x000fe200078e023d */
[----:B-1----:R-:W-:-:S02]  /*4710*/  LEA R58, P6, R61, R37, 0x1 ;  /* 0x000000253d3a7211 */ /* 0x002fc400078c08ff */
[----:B------:R-:W-:Y:S01]  /*4720*/  PRMT R8, R8, 0x7632, R8 ;  /* 0x0000763208087816 */ /* 0x000fe20000000008 */
[----:B------:R1:W-:Y:S01]  /*4730*/  @P1 STG.E.U16 desc[UR8][R56.64], R28 ;  /* 0x0000001c38001986 */ /* 0x0003e2000c101508 */
[-C--:B------:R-:W-:Y:S01]  /*4740*/  LEA.HI.X.SX32 R59, R61, R38.reuse, 0x1, P6 ;  /* 0x000000263d3b7211 */ /* 0x080fe200030f0eff */
[----:B------:R-:W-:Y:S01]  /*4750*/  IMAD R61, R36, 0x4, R51 ;  /* 0x00000004243d7824 */ /* 0x000fe200078e0233 */
[CC--:B--2---:R-:W-:Y:S02]  /*4760*/  LEA R52, P6, R51.reuse, R37.reuse, 0x1 ;  /* 0x0000002533347211 */ /* 0x0c4fe400078c08ff */
[----:B------:R-:W-:Y:S01]  /*4770*/  ISETP.LT.AND P2, PT, R100, UR15, !P0 ;  /* 0x0000000f64007c0c */ /* 0x000fe2000c741270 */
[----:B------:R2:W-:Y:S01]  /*4780*/  @P4 STG.E.U16 desc[UR8][R58.64], R8 ;  /* 0x000000083a004986 */ /* 0x0005e2000c101508 */
[----:B------:R-:W-:Y:S01]  /*4790*/  LEA.HI.X.SX32 R53, R51, R38, 0x1, P6 ;  /* 0x0000002633357211 */ /* 0x000fe200030f0eff */
[----:B------:R-:W-:Y:S01]  /*47a0*/  IMAD R51, R36, 0x4, R61 ;  /* 0x0000000424337824 */ /* 0x000fe200078e023d */
[----:B0-----:R-:W-:-:S02]  /*47b0*/  LEA R54, P6, R61, R37, 0x1 ;  /* 0x000000253d367211 */ /* 0x001fc400078c08ff */
[----:B------:R-:W-:Y:S02]  /*47c0*/  ISETP.LT.AND P5, PT, R99, UR15, !P0 ;  /* 0x0000000f63007c0c */ /* 0x000fe4000c7a1270 */
[-C--:B------:R-:W-:Y:S02]  /*47d0*/  LEA.HI.X.SX32 R55, R61, R38.reuse, 0x1, P6 ;  /* 0x000000263d377211 */ /* 0x080fe400030f0eff */
[CC--:B-1----:R-:W-:Y:S02]  /*47e0*/  LEA R56, P6, R51.reuse, R37.reuse, 0x1 ;  /* 0x0000002533387211 */ /* 0x0c2fe400078c08ff */
[----:B------:R-:W-:Y:S01]  /*47f0*/  PRMT R20, R20, 0x7632, R20 ;  /* 0x0000763214147816 */ /* 0x000fe20000000014 */
[----:B--2---:R-:W-:Y:S01]  /*4800*/  IMAD R59, R36, 0x4, R51 ;  /* 0x00000004243b7824 */ /* 0x004fe200078e0233 */
[----:B------:R-:W-:Y:S02]  /*4810*/  PRMT R28, R28, 0x7632, R28 ;  /* 0x000076321c1c7816 */ /* 0x000fe4000000001c */
[----:B------:R-:W-:Y:S01]  /*4820*/  LEA.HI.X.SX32 R57, R51, R38, 0x1, P6 ;  /* 0x0000002633397211 */ /* 0x000fe200030f0eff */
[----:B------:R-:W-:Y:S01]  /*4830*/  IMAD R51, R36, 0x4, R59 ;  /* 0x0000000424337824 */ /* 0x000fe200078e023b */
[----:B------:R-:W-:Y:S01]  /*4840*/  LEA R58, P6, R59, R37, 0x1 ;  /* 0x000000253b3a7211 */ /* 0x000fe200078c08ff */
[----:B------:R0:W-:Y:S01]  /*4850*/  @P2 STG.E.U16 desc[UR8][R52.64], R20 ;  /* 0x0000001434002986 */ /* 0x0001e2000c101508 */
[----:B------:R-:W-:-:S02]  /*4860*/  ISETP.LT.AND P3, PT, R98, UR15, !P0 ;  /* 0x0000000f62007c0c */ /* 0x000fc4000c761270 */
[-C--:B------:R-:W-:Y:S01]  /*4870*/  LEA.HI.X.SX32 R59, R59, R38.reuse, 0x1, P6 ;  /* 0x000000263b3b7211 */ /* 0x080fe200030f0eff */
[----:B------:R1:W-:Y:S01]  /*4880*/  @P5 STG.E.U16 desc[UR8][R54.64], R28 ;  /* 0x0000001c36005986 */ /* 0x0003e2000c101508 */
[----:B------:R-:W-:Y:S02]  /*4890*/  ISETP.LT.AND P1, PT, R97, UR15, !P0 ;  /* 0x0000000f61007c0c */ /* 0x000fe4000c721270 */
[----:B------:R-:W-:Y:S02]  /*48a0*/  PRMT R24, R24, 0x7632, R24 ;  /* 0x0000763218187816 */ /* 0x000fe40000000018 */
[----:B------:R-:W-:Y:S02]  /*48b0*/  ISETP.LT.AND P4, PT, R96, UR15, !P0 ;  /* 0x0000000f60007c0c */ /* 0x000fe4000c781270 */
[----:B------:R-:W-:Y:S02]  /*48c0*/  PRMT R32, R32, 0x7632, R32 ;  /* 0x0000763220207816 */ /* 0x000fe40000000020 */
[-C--:B0-----:R-:W-:Y:S01]  /*48d0*/  LEA R52, P6, R51, R37.reuse, 0x1 ;  /* 0x0000002533347211 */ /* 0x081fe200078c08ff */
[----:B------:R0:W-:Y:S01]  /*48e0*/  @P3 STG.E.U16 desc[UR8][R56.64], R24 ;  /* 0x0000001838003986 */ /* 0x0001e2000c101508 */
[----:B------:R-:W-:Y:S01]  /*48f0*/  ISETP.LT.AND P2, PT, R95, UR15, !P0 ;  /* 0x0000000f5f007c0c */ /* 0x000fe2000c741270 */
[----:B-1----:R-:W-:Y:S01]  /*4900*/  IMAD R55, R36, 0x4, R51 ;  /* 0x0000000424377824 */ /* 0x002fe200078e0233 */
[-C--:B------:R-:W-:Y:S01]  /*4910*/  LEA.HI.X.SX32 R53, R51, R38.reuse, 0x1, P6 ;  /* 0x0000002633357211 */ /* 0x080fe200030f0eff */
[----:B------:R1:W-:Y:S01]  /*4920*/  @P1 STG.E.U16 desc[UR8][R58.64], R32 ;  /* 0x000000203a001986 */ /* 0x0003e2000c101508 */
[----:B------:R-:W-:Y:S01]  /*4930*/  ISETP.LT.AND P5, PT, R94, UR15, !P0 ;  /* 0x0000000f5e007c0c */ /* 0x000fe2000c7a1270 */
[C---:B------:R-:W-:Y:S01]  /*4940*/  IMAD R51, R36.reuse, 0x4, R55 ;  /* 0x0000000424337824 */ /* 0x040fe200078e0237 */
[----:B------:R-:W-:Y:S01]  /*4950*/  LEA R54, P6, R55, R37, 0x1 ;  /* 0x0000002537367211 */ /* 0x000fe200078c08ff */
[----:B------:R2:W-:Y:S01]  /*4960*/  @P4 STG.E.U16 desc[UR8][R52.64], R17 ;  /* 0x0000001134004986 */ /* 0x0005e2000c101508 */
[----:B------:R-:W-:Y:S01]  /*4970*/  ISETP.LT.AND P3, PT, R93, UR15, !P0 ;  /* 0x0000000f5d007c0c */ /* 0x000fe2000c761270 */
[----:B------:R-:W-:Y:S01]  /*4980*/  IMAD R61, R36, 0x4, R51 ;  /* 0x00000004243d7824 */ /* 0x000fe200078e0233 */
[----:B------:R-:W-:-:S02]  /*4990*/  LEA.HI.X.SX32 R55, R55, R38, 0x1, P6 ;  /* 0x0000002637377211 */ /* 0x000fc400030f0eff */
[CC--:B0-----:R-:W-:Y:S02]  /*49a0*/  LEA R56, P6, R51.reuse, R37.reuse, 0x1 ;  /* 0x0000002533387211 */ /* 0x0c1fe400078c08ff */
[----:B------:R-:W-:Y:S01]  /*49b0*/  ISETP.LT.AND P1, PT, R92, UR15, !P0 ;  /* 0x0000000f5c007c0c */ /* 0x000fe2000c721270 */
[----:B------:R0:W-:Y:S01]  /*49c0*/  @P2 STG.E.U16 desc[UR8][R54.64], R5 ;  /* 0x0000000536002986 */ /* 0x0001e2000c101508 */
[-C--:B------:R-:W-:Y:S01]  /*49d0*/  LEA.HI.X.SX32 R57, R51, R38.reuse, 0x1, P6 ;  /* 0x0000002633397211 */ /* 0x080fe200030f0eff */
[C---:B------:R-:W-:Y:S01]  /*49e0*/  IMAD R51, R36.reuse, 0x4, R61 ;  /* 0x0000000424337824 */ /* 0x040fe200078e023d */
[-C--:B-1----:R-:W-:Y:S02]  /*49f0*/  LEA R58, P6, R61, R37.reuse, 0x1 ;  /* 0x000000253d3a7211 */ /* 0x082fe400078c08ff */
[----:B------:R-:W-:Y:S01]  /*4a00*/  ISETP.LT.AND P4, PT, R91, UR15, !P0 ;  /* 0x0000000f5b007c0c */ /* 0x000fe2000c781270 */
[----:B------:R1:W-:Y:S01]  /*4a10*/  @P5 STG.E.U16 desc[UR8][R56.64], R13 ;  /* 0x0000000d38005986 */ /* 0x0003e2000c101508 */
[----:B------:R-:W-:Y:S01]  /*4a20*/  LEA.HI.X.SX32 R59, R61, R38, 0x1, P6 ;  /* 0x000000263d3b7211 */ /* 0x000fe200030f0eff */
[----:B------:R-:W-:Y:S01]  /*4a30*/  IMAD R61, R36, 0x4, R51 ;  /* 0x00000004243d7824 */ /* 0x000fe200078e0233 */
[----:B--2---:R-:W-:-:S02]  /*4a40*/  LEA R52, P6, R51, R37, 0x1 ;  /* 0x0000002533347211 */ /* 0x004fc400078c08ff */
[----:B------:R-:W-:Y:S01]  /*4a50*/  ISETP.LT.AND P2, PT, R90, UR15, !P0 ;  /* 0x0000000f5a007c0c */ /* 0x000fe2000c741270 */
[----:B------:R2:W-:Y:S01]  /*4a60*/  @P3 STG.E.U16 desc[UR8][R58.64], R9 ;  /* 0x000000093a003986 */ /* 0x0005e2000c101508 */
[-C--:B------:R-:W-:Y:S01]  /*4a70*/  LEA.HI.X.SX32 R53, R51, R38.reuse, 0x1, P6 ;  /* 0x0000002633357211 */ /* 0x080fe200030f0eff */
[C---:B------:R-:W-:Y:S01]  /*4a80*/  IMAD R51, R36.reuse, 0x4, R61 ;  /* 0x0000000424337824 */ /* 0x040fe200078e023d */
[-C--:B0-----:R-:W-:Y:S02]  /*4a90*/  LEA R54, P6, R61, R37.reuse, 0x1 ;  /* 0x000000253d367211 */ /* 0x081fe400078c08ff */
[----:B------:R-:W-:Y:S01]  /*4aa0*/  ISETP.LT.AND P5, PT, R89, UR15, !P0 ;  /* 0x0000000f59007c0c */ /* 0x000fe2000c7a1270 */
[----:B------:R0:W-:Y:S01]  /*4ab0*/  @P1 STG.E.U16 desc[UR8][R52.64], R21 ;  /* 0x0000001534001986 */ /* 0x0001e2000c101508 */
[----:B------:R-:W-:Y:S01]  /*4ac0*/  LEA.HI.X.SX32 R55, R61, R38, 0x1, P6 ;  /* 0x000000263d377211 */ /* 0x000fe200030f0eff */
[----:B------:R-:W-:Y:S01]  /*4ad0*/  IMAD R61, R36, 0x4, R51 ;  /* 0x00000004243d7824 */ /* 0x000fe200078e0233 */
[----:B-1----:R-:W-:-:S02]  /*4ae0*/  LEA R56, P6, R51, R37, 0x1 ;  /* 0x0000002533387211 */ /* 0x002fc400078c08ff */
[----:B------:R-:W-:Y:S01]  /*4af0*/  ISETP.LT.AND P3, PT, R88, UR15, !P0 ;  /* 0x0000000f58007c0c */ /* 0x000fe2000c761270 */
[----:B------:R1:W-:Y:S01]  /*4b00*/  @P4 STG.E.U16 desc[UR8][R54.64], R29 ;  /* 0x0000001d36004986 */ /* 0x0003e2000c101508 */
[-C--:B------:R-:W-:Y:S01]  /*4b10*/  LEA.HI.X.SX32 R57, R51, R38.reuse, 0x1, P6 ;  /* 0x0000002633397211 */ /* 0x080fe200030f0eff */
[C---:B------:R-:W-:Y:S01]  /*4b20*/  IMAD R51, R36.reuse, 0x4, R61 ;  /* 0x0000000424337824 */ /* 0x040fe200078e023d */
[-C--:B--2---:R-:W-:Y:S02]  /*4b30*/  LEA R58, P6, R61, R37.reuse, 0x1 ;  /* 0x000000253d3a7211 */ /* 0x084fe400078c08ff */
[----:B------:R-:W-:Y:S01]  /*4b40*/  PRMT R8, R17, 0x7632, R8 ;  /* 0x0000763211087816 */ /* 0x000fe20000000008 */
[----:B------:R-:W-:Y:S01]  /*4b50*/  @P2 STG.E.U16 desc[UR8][R56.64], R25 ;  /* 0x0000001938002986 */ /* 0x000fe2000c101508 */
[----:B------:R-:W-:Y:S01]  /*4b60*/  LEA.HI.X.SX32 R59, R61, R38, 0x1, P6 ;  /* 0x000000263d3b7211 */ /* 0x000fe200030f0eff */
[----:B------:R-:W-:Y:S01]  /*4b70*/  IMAD R61, R36, 0x4, R51 ;  /* 0x00000004243d7824 */ /* 0x000fe200078e0233 */
[----:B0-----:R-:W-:-:S02]  /*4b80*/  LEA R52, P6, R51, R37, 0x1 ;  /* 0x0000002533347211 */ /* 0x001fc400078c08ff */
[----:B------:R-:W-:Y:S01]  /*4b90*/  ISETP.LT.AND P1, PT, R87, UR15, !P0 ;  /* 0x0000000f57007c0c */ /* 0x000fe2000c721270 */
[C---:B------:R-:W-:Y:S01]  /*4ba0*/  IMAD R17, R36.reuse, 0x4, R61 ;  /* 0x0000000424117824 */ /* 0x040fe200078e023d */
[-C--:B------:R-:W-:Y:S01]  /*4bb0*/  LEA.HI.X.SX32 R53, R51, R38.reuse, 0x1, P6 ;  /* 0x0000002633357211 */ /* 0x080fe200030f0eff */
[----:B------:R-:W-:Y:S01]  /*4bc0*/  @P5 STG.E.U16 desc[UR8][R58.64], R33 ;  /* 0x000000213a005986 */ /* 0x000fe2000c101508 */
[----:B------:R-:W-:Y:S01]  /*4bd0*/  LEA R4, P6, R61, R37, 0x1 ;  /* 0x000000253d047211 */ /* 0x000fe200078c08ff */
[----:B------:R-:W-:Y:S01]  /*4be0*/  IMAD R51, R36, 0x4, R17 ;  /* 0x0000000424337824 */ /* 0x000fe200078e0211 */
[----:B------:R-:W-:Y:S01]  /*4bf0*/  ISETP.LT.AND P4, PT, R86, UR15, !P0 ;  /* 0x0000000f56007c0c */ /* 0x000fe2000c781270 */
[----:B------:R-:W-:Y:S01]  /*4c00*/  @P3 STG.E.U16 desc[UR8][R52.64], R8 ;  /* 0x0000000834003986 */ /* 0x000fe2000c101508 */
[----:B------:R-:W-:Y:S01]  /*4c10*/  PRMT R9, R5, 0x7632, R9 ;  /* 0x0000763205097816 */ /* 0x000fe20000000009 */
[----:B-1----:R-:W-:Y:S01]  /*4c20*/  IMAD R55, R36, 0x4, R51 ;  /* 0x0000000424377824 */ /* 0x002fe200078e0233 */
[----:B------:R-:W-:-:S02]  /*4c30*/  LEA.HI.X.SX32 R5, R61, R38, 0x1, P6 ;  /* 0x000000263d057211 */ /* 0x000fc400030f0eff */
[-C--:B------:R-:W-:Y:S02]  /*4c40*/  LEA R16, P6, R17, R37.reuse, 0x1 ;  /* 0x0000002511107211 */ /* 0x080fe400078c08ff */
[----:B------:R-:W-:Y:S01]  /*4c50*/  PRMT R13, R13, 0x7632, R13 ;  /* 0x000076320d0d7816 */ /* 0x000fe2000000000d */
[----:B------:R0:W-:Y:S01]  /*4c60*/  @P1 STG.E.U16 desc[UR8][R4.64], R9 ;  /* 0x0000000904001986 */ /* 0x0001e2000c101508 */
[----:B------:R-:W-:Y:S02]  /*4c70*/  LEA.HI.X.SX32 R17, R17, R38, 0x1, P6 ;  /* 0x0000002611117211 */ /* 0x000fe400030f0eff */
[----:B------:R-:W-:Y:S02]  /*4c80*/  LEA R12, P6, R51, R37, 0x1 ;  /* 0x00000025330c7211 */ /* 0x000fe400078c08ff */
[----:B------:R-:W-:Y:S01]  /*4c90*/  ISETP.LT.AND P2, PT, R85, UR15, !P0 ;  /* 0x0000000f55007c0c */ /* 0x000fe2000c741270 */
[----:B------:R1:W-:Y:S01]  /*4ca0*/  @P4 STG.E.U16 desc[UR8][R16.64], R13 ;  /* 0x0000000d10004986 */ /* 0x0003e2000c101508 */
[----:B------:R-:W-:-:S02]  /*4cb0*/  ISETP.LT.AND P5, PT, R84, UR15, !P0 ;  /* 0x0000000f54007c0c */ /* 0x000fc4000c7a1270 */
[----:B------:R-:W-:Y:S02]  /*4cc0*/  ISETP.LT.AND P3, PT, R83, UR15, !P0 ;  /* 0x0000000f53007c0c */ /* 0x000fe4000c761270 */
[----:B------:R-:W-:Y:S01]  /*4cd0*/  PRMT R20, R9, 0x7632, R20 ;  /* 0x0000763209147816 */ /* 0x000fe20000000014 */
[----:B0-----:R-:W-:Y:S01]  /*4ce0*/  IMAD R5, R36, 0x4, R55 ;  /* 0x0000000424057824 */ /* 0x001fe200078e0237 */
[----:B------:R-:W-:Y:S02]  /*4cf0*/  ISETP.LT.AND P1, PT, R82, UR15, !P0 ;  /* 0x0000000f52007c0c */ /* 0x000fe4000c721270 */
[----:B------:R-:W-:Y:S02]  /*4d00*/  PRMT R24, R21, 0x7632, R24 ;  /* 0x0000763215187816 */ /* 0x000fe40000000018 */
[----:B------:R-:W-:Y:S01]  /*4d10*/  PRMT R29, R29, 0x7632, R29 ;  /* 0x000076321d1d7816 */ /* 0x000fe2000000001d */
[----:B-1----:R-:W-:Y:S01]  /*4d20*/  IMAD R17, R36, 0x4, R5 ;  /* 0x0000000424117824 */ /* 0x002fe200078e0205 */
[----:B------:R-:W-:-:S02]  /*4d30*/  LEA.HI.X.SX32 R13, R51, R38, 0x1, P6 ;  /* 0x00000026330d7211 */ /* 0x000fc400030f0eff */
[-C--:B------:R-:W-:Y:S01]  /*4d40*/  LEA R8, P6, R55, R37.reuse, 0x1 ;  /* 0x0000002537087211 */ /* 0x080fe200078c08ff */
[----:B------:R-:W-:Y:S01]  /*4d50*/  IMAD R21, R36, 0x4, R17 ;  /* 0x0000000424157824 */ /* 0x000fe200078e0211 */
[----:B------:R-:W-:Y:S01]  /*4d60*/  ISETP.LT.AND P4, PT, R81, UR15, !P0 ;  /* 0x0000000f51007c0c */ /* 0x000fe2000c781270 */
[----:B------:R0:W-:Y:S01]  /*4d70*/  @P2 STG.E.U16 desc[UR8][R12.64], R20 ;  /* 0x000000140c002986 */ /* 0x0001e2000c101508 */
[-C--:B------:R-:W-:Y:S02]  /*4d80*/  LEA.HI.X.SX32 R9, R55, R38.reuse, 0x1, P6 ;  /* 0x0000002637097211 */ /* 0x080fe400030f0eff */
[C---:B------:R-:W-:Y:S02]  /*4d90*/  LEA R4, P6, R5.reuse, R37, 0x1 ;  /* 0x0000002505047211 */ /* 0x040fe400078c08ff */
[----:B------:R-:W-:Y:S01]  /*4da0*/  ISETP.LT.AND P2, PT, R80, UR15, !P0 ;  /* 0x0000000f50007c0c */ /* 0x000fe2000c741270 */
[----:B------:R1:W-:Y:S01]  /*4db0*/  @P5 STG.E.U16 desc[UR8][R8.64], R24 ;  /* 0x0000001808005986 */ /* 0x0003e2000c101508 */
[----:B------:R-:W-:-:S02]  /*4dc0*/  LEA.HI.X.SX32 R5, R5, R38, 0x1, P6 ;  /* 0x0000002605057211 */ /* 0x000fc400030f0eff */
[-C--:B------:R-:W-:Y:S02]  /*4dd0*/  LEA R16, P6, R17, R37.reuse, 0x1 ;  /* 0x0000002511107211 */ /* 0x080fe400078c08ff */
[----:B------:R-:W-:Y:S01]  /*4de0*/  PRMT R33, R33, 0x7632, R33 ;  /* 0x0000763221217816 */ /* 0x000fe20000000021 */
[----:B------:R2:W-:Y:S01]  /*4df0*/  @P3 STG.E.U16 desc[UR8][R4.64], R29 ;  /* 0x0000001d04003986 */ /* 0x0005e2000c101508 */
[-C--:B------:R-:W-:Y:S02]  /*4e00*/  LEA.HI.X.SX32 R17, R17, R38.reuse, 0x1, P6 ;  /* 0x0000002611117211 */ /* 0x080fe400030f0eff */
[----:B0-----:R-:W-:Y:S02]  /*4e10*/  LEA R12, P6, R21, R37, 0x1 ;  /* 0x00000025150c7211 */ /* 0x001fe400078c08ff */
[----:B------:R-:W-:Y:S01]  /*4e20*/  ISETP.LT.AND P5, PT, R79, UR15, !P0 ;  /* 0x0000000f4f007c0c */ /* 0x000fe2000c7a1270 */
[----:B-1----:R-:W-:Y:S01]  /*4e30*/  IMAD R9, R36, 0x4, R21 ;  /* 0x0000000424097824 */ /* 0x002fe200078e0215 */
[----:B------:R-:W-:-:S02]  /*4e40*/  LEA.HI.X.SX32 R13, R21, R38, 0x1, P6 ;  /* 0x00000026150d7211 */ /* 0x000fc400030f0eff */
[----:B------:R-:W-:Y:S01]  /*4e50*/  ISETP.LT.AND P3, PT, R78, UR15, !P0 ;  /* 0x0000000f4e007c0c */ /* 0x000fe2000c761270 */
[----:B------:R-:W-:Y:S01]  /*4e60*/  IMAD R21, R36, 0x4, R9 ;  /* 0x0000000424157824 */ /* 0x000fe200078e0209 */
[----:B--2---:R-:W-:-:S03]  /*4e70*/  PRMT R5, R25, 0x7632, R5 ;  /* 0x0000763219057816 */ /* 0x004fc60000000005 */
[----:B------:R-:W-:Y:S01]  /*4e80*/  IMAD R25, R36, 0x4, R21 ;  /* 0x0000000424197824 */ /* 0x000fe200078e0215 */
[-C--:B------:R-:W-:Y:S01]  /*4e90*/  LEA R4, P6, R21, R37.reuse, 0x1 ;  /* 0x0000002515047211 */ /* 0x080fe200078c08ff */
[----:B------:R0:W-:Y:S01]  /*4ea0*/  @P1 STG.E.U16 desc[UR8][R16.64], R5 ;  /* 0x0000000510001986 */ /* 0x0001e2000c101508 */
[----:B------:R-:W-:-:S03]  /*4eb0*/  LEA R8, P1, R9, R37, 0x1 ;  /* 0x0000002509087211 */ /* 0x000fc600078208ff */
[----:B------:R1:W-:Y:S01]  /*4ec0*/  @P4 STG.E.U16 desc[UR8][R12.64], R33 ;  /* 0x000000210c004986 */ /* 0x0003e2000c101508 */
[-C--:B------:R-:W-:Y:S02]  /*4ed0*/  LEA.HI.X.SX32 R9, R9, R38.reuse, 0x1, P1 ;  /* 0x0000002609097211 */ /* 0x080fe400008f0eff */
[----:B------:R-:W-:Y:S02]  /*4ee0*/  ISETP.LT.AND P4, PT, R77, UR15, !P0 ;  /* 0x0000000f4d007c0c */ /* 0x000fe4000c781270 */
[----:B------:R-:W-:Y:S01]  /*4ef0*/  ISETP.LT.AND P1, PT, R76, UR15, !P0 ;  /* 0x0000000f4c007c0c */ /* 0x000fe2000c721270 */
[----:B------:R2:W-:Y:S01]  /*4f00*/  @P2 STG.E.U16 desc[UR8][R8.64], R18 ;  /* 0x0000001208002986 */ /* 0x0005e2000c101508 */
[----:B0-----:R-:W-:Y:S01]  /*4f10*/  LEA.HI.X.SX32 R5, R21, R38, 0x1, P6 ;  /* 0x0000002615057211 */ /* 0x001fe200030f0eff */
[----:B------:R-:W-:Y:S01]  /*4f20*/  IMAD R21, R36, 0x4, R25 ;  /* 0x0000000424157824 */ /* 0x000fe200078e0219 */
[----:B------:R-:W-:-:S03]  /*4f30*/  LEA R16, P2, R25, R37, 0x1 ;  /* 0x0000002519107211 */ /* 0x000fc600078408ff */
[----:B------:R0:W-:Y:S01]  /*4f40*/  @P5 STG.E.U16 desc[UR8][R4.64], R6 ;  /* 0x0000000604005986 */ /* 0x0001e2000c101508 */
[-C--:B------:R-:W-:Y:S01]  /*4f50*/  LEA.HI.X.SX32 R17, R25, R38.reuse, 0x1, P2 ;  /* 0x0000002619117211 */ /* 0x080fe200010f0eff */
[C---:B------:R-:W-:Y:S01]  /*4f60*/  IMAD R25, R36.reuse, 0x4, R21 ;  /* 0x0000000424197824 */ /* 0x040fe200078e0215 */
[-C--:B-1----:R-:W-:Y:S02]  /*4f70*/  LEA R12, P6, R21, R37.reuse, 0x1 ;  /* 0x00000025150c7211 */ /* 0x082fe400078c08ff */
[----:B------:R-:W-:Y:S01]  /*4f80*/  ISETP.LT.AND P2, PT, R75, UR15, !P0 ;  /* 0x0000000f4b007c0c */ /* 0x000fe2000c741270 */
        /* <DEDUP_REMOVED lines=9> */
[----:B------:R-:W-:Y:S01]  /*5020*/  ISETP.LT.AND P4, PT, R73, UR15, !P0 ;  /* 0x0000000f49007c0c */ /* 0x000fe2000c781270 */
[----:B------:R0:W-:Y:S01]  /*5030*/  @P1 STG.E.U16 desc[UR8][R8.64], R22 ;  /* 0x0000001608001986 */ /* 0x0001e2000c101508 */
[-C--:B------:R-:W-:Y:S01]  /*5040*/  LEA.HI.X.SX32 R5, R21, R38.reuse, 0x1, P6 ;  /* 0x0000002615057211 */ /* 0x080fe200030f0eff */
[----:B------:R-:W-:Y:S01]  /*5050*/  IMAD R21, R36, 0x4, R25 ;  /* 0x0000000424157824 */ /* 0x000fe200078e0219 */
[CC--:B-1----:R-:W-:Y:S02]  /*5060*/  LEA R16, P1, R25.reuse, R37.reuse, 0x1 ;  /* 0x0000002519107211 */ /* 0x0c2fe400078208ff */
[----:B------:R-:W-:Y:S01]  /*5070*/  ISETP.LT.AND P3, PT, R72, UR15, !P0 ;  /* 0x0000000f48007c0c */ /* 0x000fe2000c761270 */
[----:B------:R1:W-:Y:S01]  /*5080*/  @P2 STG.E.U16 desc[UR8][R4.64], R30 ;  /* 0x0000001e04002986 */ /* 0x0003e2000c101508 */
[----:B------:R-:W-:Y:S01]  /*5090*/  LEA.HI.X.SX32 R17, R25, R38, 0x1, P1 ;  /* 0x0000002619117211 */ /* 0x000fe200008f0eff */
[----:B------:R-:W-:Y:S01]  /*50a0*/  IMAD R25, R36, 0x4, R21 ;  /* 0x0000000424197824 */ /* 0x000fe200078e0215 */
[----:B--2---:R-:W-:-:S02]  /*50b0*/  LEA R12, P6, R21, R37, 0x1 ;  /* 0x00000025150c7211 */ /* 0x004fc400078c08ff */
[----:B------:R-:W-:Y:S01]  /*50c0*/  PRMT R18, R18, 0x7632, R18 ;  /* 0x0000763212127816 */ /* 0x000fe20000000012 */
[----:B------:R2:W-:Y:S01]  /*50d0*/  @P5 STG.E.U16 desc[UR8][R16.64], R26 ;  /* 0x0000001a10005986 */ /* 0x0005e2000c101508 */
[-C--:B------:R-:W-:Y:S02]  /*50e0*/  LEA.HI.X.SX32 R13, R21, R38.reuse, 0x1, P6 ;  /* 0x00000026150d7211 */ /* 0x080fe400030f0eff */
[-C--:B0-----:R-:W-:Y:S02]  /*50f0*/  LEA R8, P6, R25, R37.reuse, 0x1 ;  /* 0x0000002519087211 */ /* 0x081fe400078c08ff */
[----:B------:R-:W-:Y:S01]  /*5100*/  ISETP.LT.AND P1, PT, R71, UR15, !P0 ;  /* 0x0000000f47007c0c */ /* 0x000fe2000c721270 */
[----:B-1----:R-:W-:Y:S01]  /*5110*/  IMAD R5, R36, 0x4, R25 ;  /* 0x0000000424057824 */ /* 0x002fe200078e0219 */
[----:B------:R-:W-:Y:S01]  /*5120*/  LEA.HI.X.SX32 R9, R25, R38, 0x1, P6 ;  /* 0x0000002619097211 */ /* 0x000fe200030f0eff */
[----:B------:R0:W-:Y:S01]  /*5130*/  @P4 STG.E.U16 desc[UR8][R12.64], R34 ;  /* 0x000000220c004986 */ /* 0x0001e2000c101508 */
[----:B------:R-:W-:Y:S01]  /*5140*/  ISETP.LT.AND P2, PT, R70, UR15, !P0 ;  /* 0x0000000f46007c0c */ /* 0x000fe2000c741270 */
[----:B------:R-:W-:Y:S01]  /*5150*/  IMAD R21, R36, 0x4, R5 ;  /* 0x0000000424157824 */ /* 0x000fe200078e0205 */
[----:B------:R-:W-:Y:S01]  /*5160*/  LEA R4, P6, R5, R37, 0x1 ;  /* 0x0000002505047211 */ /* 0x000fe200078c08ff */
[----:B------:R1:W-:Y:S01]  /*5170*/  @P3 STG.E.U16 desc[UR8][R8.64], R18 ;  /* 0x0000001208003986 */ /* 0x0003e2000c101508 */
[----:B------:R-:W-:-:S02]  /*5180*/  ISETP.LT.AND P5, PT, R69, UR15, !P0 ;  /* 0x0000000f45007c0c */ /* 0x000fc4000c7a1270 */
[-C--:B------:R-:W-:Y:S02]  /*5190*/  LEA.HI.X.SX32 R5, R5, R38.reuse, 0x1, P6 ;  /* 0x0000002605057211 */ /* 0x080fe400030f0eff */
[CC--:B--2---:R-:W-:Y:S02]  /*51a0*/  LEA R16, P6, R21.reuse, R37.reuse, 0x1 ;  /* 0x0000002515107211 */ /* 0x0c4fe400078c08ff */
[----:B------:R-:W-:Y:S01]  /*51b0*/  PRMT R6, R6, 0x7632, R6 ;  /* 0x0000763206067816 */ /* 0x000fe20000000006 */
[----:B0-----:R-:W-:Y:S01]  /*51c0*/  IMAD R13, R36, 0x4, R21 ;  /* 0x00000004240d7824 */ /* 0x001fe200078e0215 */
[-C--:B------:R-:W-:Y:S02]  /*51d0*/  LEA.HI.X.SX32 R17, R21, R38.reuse, 0x1, P6 ;  /* 0x0000002615117211 */ /* 0x080fe400030f0eff */
[----:B------:R-:W-:Y:S01]  /*51e0*/  PRMT R14, R14, 0x7632, R14 ;  /* 0x000076320e0e7816 */ /* 0x000fe2000000000e */
[----:B-1----:R-:W-:Y:S01]  /*51f0*/  IMAD R9, R36, 0x4, R13 ;  /* 0x0000000424097824 */ /* 0x002fe200078e020d */
[CC--:B------:R-:W-:Y:S01]  /*5200*/  LEA R12, P6, R13.reuse, R37.reuse, 0x1 ;  /* 0x000000250d0c7211 */ /* 0x0c0fe200078c08ff */
[----:B------:R0:W-:Y:S01]  /*5210*/  @P1 STG.E.U16 desc[UR8][R4.64], R6 ;  /* 0x0000000604001986 */ /* 0x0001e2000c101508 */
[----:B------:R-:W-:Y:S01]  /*5220*/  PRMT R10, R10, 0x7632, R10 ;  /* 0x000076320a0a7816 */ /* 0x000fe2000000000a */
[----:B------:R-:W-:Y:S01]  /*5230*/  IMAD R21, R36, 0x4, R9 ;  /* 0x0000000424157824 */ /* 0x000fe200078e0209 */
[----:B------:R-:W-:Y:S01]  /*5240*/  LEA.HI.X.SX32 R13, R13, R38, 0x1, P6 ;  /* 0x000000260d0d7211 */ /* 0x000fe200030f0eff */
[----:B------:R1:W-:Y:S01]  /*5250*/  @P2 STG.E.U16 desc[UR8][R16.64], R14 ;  /* 0x0000000e10002986 */ /* 0x0003e2000c101508 */
[----:B------:R-:W-:-:S02]  /*5260*/  LEA R8, P6, R9, R37, 0x1 ;  /* 0x0000002509087211 */ /* 0x000fc400078c08ff */
[----:B------:R-:W-:Y:S01]  /*5270*/  ISETP.LT.AND P4, PT, R68, UR15, !P0 ;  /* 0x0000000f44007c0c */ /* 0x000fe2000c781270 */
[----:B------:R2:W-:Y:S01]  /*5280*/  @P5 STG.E.U16 desc[UR8][R12.64], R10 ;  /* 0x0000000a0c005986 */ /* 0x0005e2000c101508 */
[-C--:B------:R-:W-:Y:S02]  /*5290*/  LEA.HI.X.SX32 R9, R9, R38.reuse, 0x1, P6 ;  /* 0x0000002609097211 */ /* 0x080fe400030f0eff */
[----:B------:R-:W-:Y:S02]  /*52a0*/  ISETP.LT.AND P3, PT, R67, UR15, !P0 ;  /* 0x0000000f43007c0c */ /* 0x000fe4000c761270 */
[C---:B0-----:R-:W-:Y:S02]  /*52b0*/  LEA R4, P6, R21.reuse, R37, 0x1 ;  /* 0x0000002515047211 */ /* 0x041fe400078c08ff */
[----:B------:R-:W-:Y:S01]  /*52c0*/  PRMT R22, R22, 0x7632, R22 ;  /* 0x0000763216167816 */ /* 0x000fe20000000016 */
[----:B-1----:R-:W-:Y:S01]  /*52d0*/  IMAD R17, R36, 0x4, R21 ;  /* 0x0000000424117824 */ /* 0x002fe200078e0215 */
[----:B------:R-:W-:-:S02]  /*52e0*/  LEA.HI.X.SX32 R5, R21, R38, 0x1, P6 ;  /* 0x0000002615057211 */ /* 0x000fc400030f0eff */
[----:B------:R-:W-:Y:S01]  /*52f0*/  PRMT R30, R30, 0x7632, R30 ;  /* 0x000076321e1e7816 */ /* 0x000fe2000000001e */
[----:B--2---:R-:W-:Y:S01]  /*5300*/  IMAD R13, R36, 0x4, R17 ;  /* 0x00000004240d7824 */ /* 0x004fe200078e0211 */
[CC--:B------:R-:W-:Y:S01]  /*5310*/  LEA R16, P6, R17.reuse, R37.reuse, 0x1 ;  /* 0x0000002511107211 */ /* 0x0c0fe200078c08ff */
[----:B------:R0:W-:Y:S01]  /*5320*/  @P4 STG.E.U16 desc[UR8][R8.64], R22 ;  /* 0x0000001608004986 */ /* 0x0001e2000c101508 */
[----:B------:R-:W-:Y:S01]  /*5330*/  ISETP.LT.AND P1, PT, R66, UR15, !P0 ;  /* 0x0000000f42007c0c */ /* 0x000fe2000c721270 */
[----:B------:R-:W-:Y:S01]  /*5340*/  IMAD R21, R36, 0x4, R13 ;  /* 0x0000000424157824 */ /* 0x000fe200078e020d */
[----:B------:R-:W-:Y:S01]  /*5350*/  LEA.HI.X.SX32 R17, R17, R38, 0x1, P6 ;  /* 0x0000002611117211 */ /* 0x000fe200030f0eff */
[----:B------:R1:W-:Y:S01]  /*5360*/  @P3 STG.E.U16 desc[UR8][R4.64], R30 ;  /* 0x0000001e04003986 */ /* 0x0003e2000c101508 */
[----:B------:R-:W-:Y:S02]  /*5370*/  LEA R12, P6, R13, R37, 0x1 ;  /* 0x000000250d0c7211 */ /* 0x000fe400078c08ff */
[----:B------:R-:W-:-:S02]  /*5380*/  ISETP.LT.AND P2, PT, R65, UR15, !P0 ;  /* 0x0000000f41007c0c */ /* 0x000fc4000c741270 */
[-C--:B------:R-:W-:Y:S02]  /*5390*/  LEA.HI.X.SX32 R13, R13, R38.reuse, 0x1, P6 ;  /* 0x000000260d0d7211 */ /* 0x080fe400030f0eff */
[----:B------:R-:W-:Y:S02]  /*53a0*/  PRMT R26, R26, 0x7632, R26 ;  /* 0x000076321a1a7816 */ /* 0x000fe4000000001a */
[CC--:B0-----:R-:W-:Y:S02]  /*53b0*/  LEA R8, P6, R21.reuse, R37.reuse, 0x1 ;  /* 0x0000002515087211 */ /* 0x0c1fe400078c08ff */
[----:B------:R-:W-:Y:S01]  /*53c0*/  ISETP.LT.AND P5, PT, R64, UR15, !P0 ;  /* 0x0000000f40007c0c */ /* 0x000fe2000c7a1270 */
[----:B-1----:R-:W-:Y:S01]  /*53d0*/  IMAD R5, R36, 0x4, R21 ;  /* 0x0000000424057824 */ /* 0x002fe200078e0215 */
[----:B------:R-:W-:Y:S01]  /*53e0*/  LEA.HI.X.SX32 R9, R21, R38, 0x1, P6 ;  /* 0x0000002615097211 */ /* 0x000fe200030f0eff */
[----:B------:R0:W-:Y:S01]  /*53f0*/  @P1 STG.E.U16 desc[UR8][R16.64], R26 ;  /* 0x0000001a10001986 */ /* 0x0001e2000c101508 */
[----:B------:R-:W-:Y:S01]  /*5400*/  PRMT R6, R34, 0x7632, R6 ;  /* 0x0000763222067816 */ /* 0x000fe20000000006 */
[----:B------:R-:W-:Y:S01]  /*5410*/  IMAD R21, R36, 0x4, R5 ;  /* 0x0000000424157824 */ /* 0x000fe200078e0205 */
[----:B------:R-:W-:-:S02]  /*5420*/  LEA R4, P6, R5, R37, 0x1 ;  /* 0x0000002505047211 */ /* 0x000fc400078c08ff */
[----:B------:R-:W-:Y:S01]  /*5430*/  ISETP.LT.AND P4, PT, R50, UR15, !P0 ;  /* 0x0000000f32007c0c */ /* 0x000fe2000c781270 */
[----:B------:R-:W-:Y:S01]  /*5440*/  IMAD R25, R36, 0x4, R21 ;  /* 0x0000000424197824 */ /* 0x000fe200078e0215 */
[----:B------:R-:W-:Y:S01]  /*5450*/  LEA.HI.X.SX32 R5, R5, R38, 0x1, P6 ;  /* 0x0000002605057211 */ /* 0x000fe200030f0eff */
[----:B------:R1:W-:Y:S01]  /*5460*/  @P2 STG.E.U16 desc[UR8][R12.64], R6 ;  /* 0x000000060c002986 */ /* 0x0003e2000c101508 */
[----:B------:R-:W-:Y:S02]  /*5470*/  ISETP.LT.AND P3, PT, R49, UR15, !P0 ;  /* 0x0000000f31007c0c */ /* 0x000fe4000c761270 */
[----:B------:R-:W-:Y:S01]  /*5480*/  ISETP.LT.AND P1, PT, R48, UR15, !P0 ;  /* 0x0000000f30007c0c */ /* 0x000fe2000c721270 */
[----:B------:R2:W-:Y:S01]  /*5490*/  @P5 STG.E.U16 desc[UR8][R8.64], R19 ;  /* 0x0000001308005986 */ /* 0x0005e2000c101508 */
[----:B0-----:R-:W-:Y:S02]  /*54a0*/  LEA R16, P6, R21, R37, 0x1 ;  /* 0x0000002515107211 */ /* 0x001fe400078c08ff */
[----:B------:R-:W-:-:S02]  /*54b0*/  ISETP.LT.AND P2, PT, R47, UR15, !P0 ;  /* 0x0000000f2f007c0c */ /* 0x000fc4000c741270 */
[-C--:B------:R-:W-:Y:S01]  /*54c0*/  LEA.HI.X.SX32 R17, R21, R38.reuse, 0x1, P6 ;  /* 0x0000002615117211 */ /* 0x080fe200030f0eff */
[----:B------:R-:W-:Y:S01]  /*54d0*/  IMAD R21, R36, 0x4, R25 ;  /* 0x0000000424157824 */ /* 0x000fe200078e0219 */
[----:B------:R0:W-:Y:S01]  /*54e0*/  @P4 STG.E.U16 desc[UR8][R4.64], R7 ;  /* 0x0000000704004986 */ /* 0x0001e2000c101508 */
[CC--:B-1----:R-:W-:Y:S02]  /*54f0*/  LEA R12, P6, R25.reuse, R37.reuse, 0x1 ;  /* 0x00000025190c7211 */ /* 0x0c2fe400078c08ff */
[----:B------:R-:W-:Y:S01]  /*5500*/  ISETP.LT.AND P5, PT, R46, UR15, !P0 ;  /* 0x0000000f2e007c0c */ /* 0x000fe2000c7a1270 */
[----:B------:R1:W-:Y:S01]  /*5510*/  @P3 STG.E.U16 desc[UR8][R16.64], R15 ;  /* 0x0000000f10003986 */ /* 0x0003e2000c101508 */
[-C--:B------:R-:W-:Y:S01]  /*5520*/  LEA.HI.X.SX32 R13, R25, R38.reuse, 0x1, P6 ;  /* 0x00000026190d7211 */ /* 0x080fe200030f0eff */
[C---:B------:R-:W-:Y:S01]  /*5530*/  IMAD R25, R36.reuse, 0x4, R21 ;  /* 0x0000000424197824 */ /* 0x040fe200078e0215 */
[-C--:B--2---:R-:W-:Y:S02]  /*5540*/  LEA R8, P6, R21, R37.reuse, 0x1 ;  /* 0x0000002515087211 */ /* 0x084fe400078c08ff */
        /* <DEDUP_REMOVED lines=15> */
[----:B------:R-:W-:Y:S01]  /*5640*/  PRMT R7, R19, 0x7632, R7 ;  /* 0x0000763213077816 */ /* 0x000fe20000000007 */
[----:B------:R2:W-:Y:S01]  /*5650*/  @P4 STG.E.U16 desc[UR8][R16.64], R27 ;  /* 0x0000001b10004986 */ /* 0x0005e2000c101508 */
[-C--:B------:R-:W-:Y:S01]  /*5660*/  LEA.HI.X.SX32 R13, R25, R38.reuse, 0x1, P6 ;  /* 0x00000026190d7211 */ /* 0x080fe200030f0eff */
[----:B------:R-:W-:Y:S01]  /*5670*/  IMAD R25, R36, 0x4, R21 ;  /* 0x0000000424197824 */ /* 0x000fe200078e0215 */
[CC--:B0-----:R-:W-:Y:S02]  /*5680*/  LEA R8, P6, R21.reuse, R37.reuse, 0x1 ;  /* 0x0000002515087211 */ /* 0x0c1fe400078c08ff */
[----:B------:R-:W-:Y:S01]  /*5690*/  ISETP.LT.AND P2, PT, R42, UR15, !P0 ;  /* 0x0000000f2a007c0c */ /* 0x000fe2000c741270 */
[----:B------:R0:W-:Y:S01]  /*56a0*/  @P3 STG.E.U16 desc[UR8][R12.64], R35 ;  /* 0x000000230c003986 */ /* 0x0001e2000c101508 */
[----:B------:R-:W-:Y:S01]  /*56b0*/  LEA.HI.X.SX32 R9, R21, R38, 0x1, P6 ;  /* 0x0000002615097211 */ /* 0x000fe200030f0eff */
[----:B------:R-:W-:Y:S01]  /*56c0*/  IMAD R21, R36, 0x4, R25 ;  /* 0x0000000424157824 */ /* 0x000fe200078e0219 */
[----:B-1----:R-:W-:-:S02]  /*56d0*/  LEA R4, P6, R25, R37, 0x1 ;  /* 0x0000002519047211 */ /* 0x002fc400078c08ff */
[----:B------:R-:W-:Y:S01]  /*56e0*/  PRMT R10, R7, 0x7632, R10 ;  /* 0x00007632070a7816 */ /* 0x000fe2000000000a */
[C---:B--2---:R-:W-:Y:S01]  /*56f0*/  IMAD R17, R36.reuse, 0x4, R21 ;  /* 0x0000000424117824 */ /* 0x044fe200078e0215 */
[----:B------:R1:W-:Y:S01]  /*5700*/  @P1 STG.E.U16 desc[UR8][R8.64], R7 ;  /* 0x0000000708001986 */ /* 0x0003e2000c101508 */
[----:B------:R-:W-:Y:S02]  /*5710*/  LEA.HI.X.SX32 R5, R25, R38, 0x1, P6 ;  /* 0x0000002619057211 */ /* 0x000fe400030f0eff */
[C---:B------:R-:W-:Y:S01]  /*5720*/  IMAD R19, R36.reuse, 0x4, R17 ;  /* 0x0000000424137824 */ /* 0x040fe200078e0211 */
[-C--:B------:R-:W-:Y:S02]  /*5730*/  LEA R6, P1, R21, R37.reuse, 0x1 ;  /* 0x0000002515067211 */ /* 0x080fe400078208ff */
[----:B------:R2:W-:Y:S01]  /*5740*/  @P2 STG.E.U16 desc[UR8][R4.64], R10 ;  /* 0x0000000a04002986 */ /* 0x0005e2000c101508 */
[----:B------:R-:W-:Y:S01]  /*5750*/  IMAD R25, R36, 0x4, R19 ;  /* 0x0000000424197824 */ /* 0x000fe200078e0213 */
[----:B0-----:R-:W-:-:S02]  /*5760*/  LEA R12, P2, R17, R37, 0x1 ;  /* 0x00000025110c7211 */ /* 0x001fc400078408ff */
[----:B------:R-:W-:Y:S02]  /*5770*/  ISETP.LT.AND P5, PT, R41, UR15, !P0 ;  /* 0x0000000f29007c0c */ /* 0x000fe4000c7a1270 */
[----:B-1----:R-:W-:Y:S01]  /*5780*/  LEA.HI.X.SX32 R7, R21, R38, 0x1, P1 ;  /* 0x0000002615077211 */ /* 0x002fe200008f0eff */
[----:B------:R-:W-:Y:S01]  /*5790*/  IMAD R21, R36, 0x4, R25 ;  /* 0x0000000424157824 */ /* 0x000fe200078e0219 */
[----:B------:R-:W-:Y:S02]  /*57a0*/  ISETP.LT.AND P4, PT, R40, UR15, !P0 ;  /* 0x0000000f28007c0c */ /* 0x000fe4000c781270 */
[----:B------:R-:W-:Y:S01]  /*57b0*/  ISETP.LT.AND P3, PT, R39, UR15, !P0 ;  /* 0x0000000f27007c0c */ /* 0x000fe2000c761270 */
[----:B------:R-:W-:Y:S01]  /*57c0*/  IMAD R36, R36, 0x4, R21 ;  /* 0x0000000424247824 */ /* 0x000fe200078e0215 */
[-C--:B--2---:R-:W-:Y:S02]  /*57d0*/  LEA R4, P1, R21, R37.reuse, 0x1 ;  /* 0x0000002515047211 */ /* 0x084fe400078208ff */
[----:B------:R-:W-:-:S02]  /*57e0*/  LEA R16, P6, R19, R37, 0x1 ;  /* 0x0000002513107211 */ /* 0x000fc400078c08ff */
[-C--:B------:R-:W-:Y:S02]  /*57f0*/  LEA.HI.X.SX32 R13, R17, R38.reuse, 0x1, P2 ;  /* 0x00000026110d7211 */ /* 0x080fe400010f0eff */
[----:B------:R-:W-:Y:S02]  /*5800*/  ISETP.LT.AND P2, PT, R3, UR15, !P0 ;  /* 0x0000000f03007c0c */ /* 0x000fe4000c741270 */
[-C--:B------:R-:W-:Y:S02]  /*5810*/  LEA.HI.X.SX32 R5, R21, R38.reuse, 0x1, P1 ;  /* 0x0000002615057211 */ /* 0x080fe400008f0eff */
[----:B------:R-:W-:Y:S02]  /*5820*/  ISETP.LT.AND P1, PT, R2, UR15, !P0 ;  /* 0x0000000f02007c0c */ /* 0x000fe4000c721270 */
[----:B------:R-:W-:Y:S02]  /*5830*/  ISETP.LT.AND P0, PT, R0, UR15, !P0 ;  /* 0x0000000f00007c0c */ /* 0x000fe4000c701270 */
[----:B------:R-:W-:-:S02]  /*5840*/  LEA.HI.X.SX32 R17, R19, R38, 0x1, P6 ;  /* 0x0000002613117211 */ /* 0x000fc400030f0eff */
[----:B------:R-:W-:Y:S02]  /*5850*/  LEA R8, P6, R25, R37, 0x1 ;  /* 0x0000002519087211 */ /* 0x000fe400078c08ff */
[----:B------:R-:W-:Y:S02]  /*5860*/  PRMT R3, R15, 0x7632, R3 ;  /* 0x000076320f037816 */ /* 0x000fe40000000003 */
[----:B------:R-:W-:Y:S02]  /*5870*/  PRMT R11, R11, 0x7632, R11 ;  /* 0x000076320b0b7816 */ /* 0x000fe4000000000b */
[----:B------:R-:W-:Y:S01]  /*5880*/  PRMT R23, R23, 0x7632, R23 ;  /* 0x0000763217177816 */ /* 0x000fe20000000017 */
[----:B------:R0:W-:Y:S01]  /*5890*/  @P5 STG.E.U16 desc[UR8][R6.64], R3 ;  /* 0x0000000306005986 */ /* 0x0001e2000c101508 */
[----:B------:R-:W-:Y:S02]  /*58a0*/  LEA.HI.X.SX32 R9, R25, R38, 0x1, P6 ;  /* 0x0000002619097211 */ /* 0x000fe400030f0eff */
[----:B------:R-:W-:Y:S01]  /*58b0*/  PRMT R31, R31, 0x7632, R31 ;  /* 0x000076321f1f7816 */ /* 0x000fe2000000001f */
[----:B------:R0:W-:Y:S01]  /*58c0*/  @P4 STG.E.U16 desc[UR8][R12.64], R11 ;  /* 0x0000000b0c004986 */ /* 0x0001e2000c101508 */
[----:B------:R-:W-:-:S02]  /*58d0*/  PRMT R2, R27, 0x7632, R2 ;  /* 0x000076321b027816 */ /* 0x000fc40000000002 */
[C---:B------:R-:W-:Y:S01]  /*58e0*/  LEA R18, P6, R36.reuse, R37, 0x1 ;  /* 0x0000002524127211 */ /* 0x040fe200078c08ff */
[----:B------:R0:W-:Y:S03]  /*58f0*/  @P3 STG.E.U16 desc[UR8][R16.64], R23 ;  /* 0x0000001710003986 */ /* 0x0001e6000c101508 */
[----:B------:R-:W-:Y:S01]  /*5900*/  LEA.HI.X.SX32 R19, R36, R38, 0x1, P6 ;  /* 0x0000002624137211 */ /* 0x000fe200030f0eff */
[----:B------:R0:W-:Y:S04]  /*5910*/  @P2 STG.E.U16 desc[UR8][R8.64], R31 ;  /* 0x0000001f08002986 */ /* 0x0001e8000c101508 */
[----:B------:R0:W-:Y:S01]  /*5920*/  @P1 STG.E.U16 desc[UR8][R4.64], R2 ;  /* 0x0000000204001986 */ /* 0x0001e2000c101508 */
[----:B------:R-:W-:Y:S05]  /*5930*/  @!P0 EXIT ;  /* 0x000000000000894d */ /* 0x000fea0003800000 */
[----:B0-----:R-:W-:-:S05]  /*5940*/  PRMT R9, R35, 0x7632, R9 ;  /* 0x0000763223097816 */ /* 0x001fca0000000009 */
[----:B------:R-:W-:Y:S01]  /*5950*/  STG.E.U16 desc[UR8][R18.64], R9 ;  /* 0x0000000912007986 */ /* 0x000fe2000c101508 */
[----:B------:R-:W-:Y:S05]  /*5960*/  EXIT ;  /* 0x000000000000794d */ /* 0x000fea0003800000 */
.L_x_3:
[----:B------:R-:W-:-:S00]  /*5970*/  BRA `(.L_x_3) ;  /* 0xfffffffc00fc7947 */ /* 0x000fc0000383ffff */
[----:B------:R-:W-:-:S00]  /*5980*/  NOP ;  /* 0x0000000000007918 */ /* 0x000fc00000000000 */
[----:B------:R-:W-:-:S00]  /*5990*/  NOP ;  /* 0x0000000000007918 */ /* 0x000fc00000000000 */
[----:B------:R-:W-:-:S00]  /*59a0*/  NOP ;  /* 0x0000000000007918 */ /* 0x000fc00000000000 */
[----:B------:R-:W-:-:S00]  /*59b0*/  NOP ;  /* 0x0000000000007918 */ /* 0x000fc00000000000 */
[----:B------:R-:W-:-:S00]  /*59c0*/  NOP ;  /* 0x0000000000007918 */ /* 0x000fc00000000000 */
[----:B------:R-:W-:-:S00]  /*59d0*/  NOP ;  /* 0x0000000000007918 */ /* 0x000fc00000000000 */
[----:B------:R-:W-:-:S00]  /*59e0*/  NOP ;  /* 0x0000000000007918 */ /* 0x000fc00000000000 */
[----:B------:R-:W-:-:S00]  /*59f0*/  NOP ;  /* 0x0000000000007918 */ /* 0x000fc00000000000 */
.L_x_4:


//--------------------- .nv.shared.matmul_kernel  --------------------------
	.section	.nv.shared.matmul_kernel,"aw",@nobits
	.sectionflags	@""
	.align	16
	.zero		1024


//--------------------- .nv.shared.reserved.0     --------------------------
	.section	.nv.shared.reserved.0,"aw",@nobits
	.weak		__nv_reservedSMEM_offset_0_alias
	.size		__nv_reservedSMEM_offset_0_alias, 0, 64
	.other		__nv_reservedSMEM_offset_0_alias,@"STO_CUDA_RESERVED_SHARED STV_DEFAULT"
__nv_reservedSMEM_offset_0_alias:
	.zero		0
	.zero		64


//--------------------- .nv.constant0.matmul_kernel --------------------------
	.section	.nv.constant0.matmul_kernel,"a",@progbits
	.sectionflags	@""
	.align	4
.nv.constant0.matmul_kernel:
	.zero		976


//--------------------- SYMBOLS --------------------------

	.type		.nv.reservedSmem.offset0,@object
	.size		.nv.reservedSmem.offset0,0x4
	.type		.nv.reservedSmem.cap,@object
	.size		.nv.reservedSmem.cap,0x4
